//
// Generated by NVIDIA NVVM Compiler
//
// Compiler Build ID: CL-36424714
// Cuda compilation tools, release 13.0, V13.0.88
// Based on NVVM 20.0.0
//

.version 9.0
.target sm_100
.address_size 64

	// .globl	_Z10gpu_kernelPfmiPiS0_S0_S_

.visible .entry _Z10gpu_kernelPfmiPiS0_S0_S_(
	.param .u64 .ptr .align 1 _Z10gpu_kernelPfmiPiS0_S0_S__param_0,
	.param .u64 _Z10gpu_kernelPfmiPiS0_S0_S__param_1,
	.param .u32 _Z10gpu_kernelPfmiPiS0_S0_S__param_2,
	.param .u64 .ptr .align 1 _Z10gpu_kernelPfmiPiS0_S0_S__param_3,
	.param .u64 .ptr .align 1 _Z10gpu_kernelPfmiPiS0_S0_S__param_4,
	.param .u64 .ptr .align 1 _Z10gpu_kernelPfmiPiS0_S0_S__param_5,
	.param .u64 .ptr .align 1 _Z10gpu_kernelPfmiPiS0_S0_S__param_6
)
{
	.reg .pred 	%p<104>;
	.reg .b32 	%r<289>;
	.reg .b32 	%f<213>;
	.reg .b64 	%rd<225>;

	ld.param.u64 	%rd38, [_Z10gpu_kernelPfmiPiS0_S0_S__param_0];
	ld.param.u32 	%r70, [_Z10gpu_kernelPfmiPiS0_S0_S__param_2];
	ld.param.u64 	%rd39, [_Z10gpu_kernelPfmiPiS0_S0_S__param_3];
	ld.param.u64 	%rd40, [_Z10gpu_kernelPfmiPiS0_S0_S__param_4];
	ld.param.u64 	%rd41, [_Z10gpu_kernelPfmiPiS0_S0_S__param_5];
	ld.param.u64 	%rd42, [_Z10gpu_kernelPfmiPiS0_S0_S__param_6];
	cvta.to.global.u64 	%rd1, %rd42;
	cvta.to.global.u64 	%rd2, %rd41;
	cvta.to.global.u64 	%rd3, %rd38;
	cvta.to.global.u64 	%rd4, %rd39;
	cvta.to.global.u64 	%rd5, %rd40;
	mov.b32 	%r71, 0;
	st.global.u32 	[%rd5], %r71;
	setp.lt.s32 	%p1, %r70, 1;
	@%p1 bra 	$L__BB0_65;
	ld.param.u64 	%rd210, [_Z10gpu_kernelPfmiPiS0_S0_S__param_1];
	cvt.u32.u64 	%r1, %rd210;
	add.s32 	%r2, %r1, -1;
	setp.lt.s32 	%p2, %r2, 0;
	add.s64 	%rd6, %rd210, -1;
	shl.b64 	%rd43, %rd210, 2;
	add.s64 	%rd7, %rd3, %rd43;
	@%p2 bra 	$L__BB0_42;
	ld.param.u64 	%rd213, [_Z10gpu_kernelPfmiPiS0_S0_S__param_1];
	setp.gt.u64 	%p48, %rd213, 1;
	@%p48 bra 	$L__BB0_10;
	mov.b32 	%r273, 0;
$L__BB0_4:
	setp.lt.u32 	%p49, %r2, 15;
	mov.u32 	%r277, %r2;
	mov.u32 	%r278, %r1;
	@%p49 bra 	$L__BB0_7;
	mov.b32 	%r276, 0;
	mov.u32 	%r277, %r2;
	mov.u32 	%r278, %r1;
$L__BB0_6:
	.pragma "nounroll";
	add.s32 	%r140, %r278, -2;
	mul.wide.s32 	%rd69, %r140, 4;
	add.s64 	%rd70, %rd3, %rd69;
	ld.global.f32 	%f90, [%rd70];
	mul.wide.u32 	%rd71, %r277, 4;
	add.s64 	%rd72, %rd3, %rd71;
	st.global.f32 	[%rd72], %f90;
	add.s32 	%r141, %r277, -1;
	add.s32 	%r142, %r277, -2;
	ld.global.f32 	%f91, [%rd70+-4];
	mul.wide.u32 	%rd73, %r141, 4;
	add.s64 	%rd74, %rd3, %rd73;
	st.global.f32 	[%rd74], %f91;
	add.s32 	%r143, %r277, -3;
	ld.global.f32 	%f92, [%rd70+-8];
	mul.wide.u32 	%rd75, %r142, 4;
	add.s64 	%rd76, %rd3, %rd75;
	st.global.f32 	[%rd76], %f92;
	add.s32 	%r144, %r277, -4;
	ld.global.f32 	%f93, [%rd70+-12];
	mul.wide.u32 	%rd77, %r143, 4;
	add.s64 	%rd78, %rd3, %rd77;
	st.global.f32 	[%rd78], %f93;
	add.s32 	%r145, %r277, -5;
	ld.global.f32 	%f94, [%rd70+-16];
	mul.wide.u32 	%rd79, %r144, 4;
	add.s64 	%rd80, %rd3, %rd79;
	st.global.f32 	[%rd80], %f94;
	add.s32 	%r146, %r277, -6;
	ld.global.f32 	%f95, [%rd70+-20];
	mul.wide.u32 	%rd81, %r145, 4;
	add.s64 	%rd82, %rd3, %rd81;
	st.global.f32 	[%rd82], %f95;
	add.s32 	%r147, %r277, -7;
	ld.global.f32 	%f96, [%rd70+-24];
	mul.wide.u32 	%rd83, %r146, 4;
	add.s64 	%rd84, %rd3, %rd83;
	st.global.f32 	[%rd84], %f96;
	add.s32 	%r148, %r277, -8;
	ld.global.f32 	%f97, [%rd70+-28];
	mul.wide.u32 	%rd85, %r147, 4;
	add.s64 	%rd86, %rd3, %rd85;
	st.global.f32 	[%rd86], %f97;
	add.s32 	%r149, %r277, -9;
	ld.global.f32 	%f98, [%rd70+-32];
	mul.wide.u32 	%rd87, %r148, 4;
	add.s64 	%rd88, %rd3, %rd87;
	st.global.f32 	[%rd88], %f98;
	add.s32 	%r150, %r277, -10;
	ld.global.f32 	%f99, [%rd70+-36];
	mul.wide.u32 	%rd89, %r149, 4;
	add.s64 	%rd90, %rd3, %rd89;
	st.global.f32 	[%rd90], %f99;
	add.s32 	%r151, %r277, -11;
	ld.global.f32 	%f100, [%rd70+-40];
	mul.wide.u32 	%rd91, %r150, 4;
	add.s64 	%rd92, %rd3, %rd91;
	st.global.f32 	[%rd92], %f100;
	add.s32 	%r152, %r277, -12;
	ld.global.f32 	%f101, [%rd70+-44];
	mul.wide.u32 	%rd93, %r151, 4;
	add.s64 	%rd94, %rd3, %rd93;
	st.global.f32 	[%rd94], %f101;
	add.s32 	%r153, %r277, -13;
	ld.global.f32 	%f102, [%rd70+-48];
	mul.wide.u32 	%rd95, %r152, 4;
	add.s64 	%rd96, %rd3, %rd95;
	st.global.f32 	[%rd96], %f102;
	add.s32 	%r154, %r277, -14;
	ld.global.f32 	%f103, [%rd70+-52];
	mul.wide.u32 	%rd97, %r153, 4;
	add.s64 	%rd98, %rd3, %rd97;
	st.global.f32 	[%rd98], %f103;
	add.s32 	%r278, %r277, -15;
	ld.global.f32 	%f104, [%rd70+-56];
	mul.wide.u32 	%rd99, %r154, 4;
	add.s64 	%rd100, %rd3, %rd99;
	st.global.f32 	[%rd100], %f104;
	add.s32 	%r277, %r277, -16;
	ld.global.f32 	%f105, [%rd70+-60];
	mul.wide.u32 	%rd101, %r278, 4;
	add.s64 	%rd102, %rd3, %rd101;
	st.global.f32 	[%rd102], %f105;
	add.s32 	%r276, %r276, 16;
	setp.ne.s32 	%p50, %r276, 0;
	@%p50 bra 	$L__BB0_6;
$L__BB0_7:
	add.s32 	%r155, %r278, -2;
	mul.wide.s32 	%rd103, %r155, 4;
	add.s64 	%rd104, %rd3, %rd103;
	ld.global.f32 	%f106, [%rd104];
	mul.wide.u32 	%rd105, %r277, 4;
	add.s64 	%rd106, %rd3, %rd105;
	st.global.f32 	[%rd106], %f106;
	ld.global.f32 	%f107, [%rd7+-4];
	st.global.f32 	[%rd3], %f107;
	mov.b32 	%r156, 0;
	st.global.u32 	[%rd2], %r156;
	st.global.f32 	[%rd1], %f107;
	atom.relaxed.global.cas.b32 	%r157, [%rd4], 0, 1;
$L__BB0_8:
	atom.relaxed.global.cas.b32 	%r158, [%rd4], 0, 0;
	setp.ne.s32 	%p51, %r158, 0;
	@%p51 bra 	$L__BB0_8;
	add.s32 	%r273, %r273, 1;
	setp.eq.s32 	%p52, %r273, %r70;
	@%p52 bra 	$L__BB0_65;
	bra.uni 	$L__BB0_4;
$L__BB0_10:
	ld.param.u64 	%rd214, [_Z10gpu_kernelPfmiPiS0_S0_S__param_1];
	and.b32  	%r3, %r1, 15;
	and.b32  	%r4, %r1, 7;
	add.s64 	%rd107, %rd214, 15;
	and.b64  	%rd108, %rd107, 15;
	add.s64 	%rd8, %rd108, -1;
	add.s64 	%rd109, %rd214, 7;
	and.b64  	%rd110, %rd109, 7;
	add.s64 	%rd9, %rd110, -1;
	and.b64  	%rd10, %rd6, -16;
	and.b64  	%rd11, %rd107, 7;
	and.b64  	%rd12, %rd109, 3;
	mov.b32 	%r256, 0;
$L__BB0_11:
	setp.lt.u32 	%p53, %r2, 15;
	mov.u32 	%r261, %r2;
	mov.u32 	%r262, %r1;
	@%p53 bra 	$L__BB0_15;
	and.b32  	%r160, %r1, -16;
	neg.s32 	%r257, %r160;
	add.s32 	%r258, %r1, -8;
$L__BB0_13:
	.pragma "nounroll";
	add.s32 	%r161, %r258, 7;
	add.s32 	%r162, %r258, 6;
	mul.wide.s32 	%rd111, %r162, 4;
	add.s64 	%rd112, %rd3, %rd111;
	ld.global.f32 	%f108, [%rd112];
	mul.wide.u32 	%rd113, %r161, 4;
	add.s64 	%rd114, %rd3, %rd113;
	st.global.f32 	[%rd114], %f108;
	add.s32 	%r163, %r258, 5;
	ld.global.f32 	%f109, [%rd112+-4];
	mul.wide.u32 	%rd115, %r162, 4;
	add.s64 	%rd116, %rd3, %rd115;
	st.global.f32 	[%rd116], %f109;
	add.s32 	%r164, %r258, 4;
	ld.global.f32 	%f110, [%rd112+-8];
	mul.wide.u32 	%rd117, %r163, 4;
	add.s64 	%rd118, %rd3, %rd117;
	st.global.f32 	[%rd118], %f110;
	add.s32 	%r165, %r258, 3;
	ld.global.f32 	%f111, [%rd112+-12];
	mul.wide.u32 	%rd119, %r164, 4;
	add.s64 	%rd120, %rd3, %rd119;
	st.global.f32 	[%rd120], %f111;
	add.s32 	%r166, %r258, 2;
	ld.global.f32 	%f112, [%rd112+-16];
	mul.wide.u32 	%rd121, %r165, 4;
	add.s64 	%rd122, %rd3, %rd121;
	st.global.f32 	[%rd122], %f112;
	add.s32 	%r167, %r258, 1;
	ld.global.f32 	%f113, [%rd112+-20];
	mul.wide.u32 	%rd123, %r166, 4;
	add.s64 	%rd124, %rd3, %rd123;
	st.global.f32 	[%rd124], %f113;
	add.s32 	%r168, %r258, -8;
	ld.global.f32 	%f114, [%rd112+-24];
	mul.wide.u32 	%rd125, %r167, 4;
	add.s64 	%rd126, %rd3, %rd125;
	st.global.f32 	[%rd126], %f114;
	add.s32 	%r169, %r258, -1;
	ld.global.f32 	%f115, [%rd112+-28];
	mul.wide.u32 	%rd127, %r258, 4;
	add.s64 	%rd128, %rd3, %rd127;
	st.global.f32 	[%rd128], %f115;
	add.s32 	%r170, %r258, -2;
	ld.global.f32 	%f116, [%rd112+-32];
	mul.wide.u32 	%rd129, %r169, 4;
	add.s64 	%rd130, %rd3, %rd129;
	st.global.f32 	[%rd130], %f116;
	add.s32 	%r171, %r258, -3;
	ld.global.f32 	%f117, [%rd112+-36];
	mul.wide.u32 	%rd131, %r170, 4;
	add.s64 	%rd132, %rd3, %rd131;
	st.global.f32 	[%rd132], %f117;
	add.s32 	%r172, %r258, -4;
	ld.global.f32 	%f118, [%rd112+-40];
	mul.wide.u32 	%rd133, %r171, 4;
	add.s64 	%rd134, %rd3, %rd133;
	st.global.f32 	[%rd134], %f118;
	add.s32 	%r173, %r258, -5;
	ld.global.f32 	%f119, [%rd112+-44];
	mul.wide.u32 	%rd135, %r172, 4;
	add.s64 	%rd136, %rd3, %rd135;
	st.global.f32 	[%rd136], %f119;
	add.s32 	%r174, %r258, -6;
	ld.global.f32 	%f120, [%rd112+-48];
	mul.wide.u32 	%rd137, %r173, 4;
	add.s64 	%rd138, %rd3, %rd137;
	st.global.f32 	[%rd138], %f120;
	add.s32 	%r175, %r258, -7;
	ld.global.f32 	%f121, [%rd112+-52];
	mul.wide.u32 	%rd139, %r174, 4;
	add.s64 	%rd140, %rd3, %rd139;
	st.global.f32 	[%rd140], %f121;
	ld.global.f32 	%f122, [%rd112+-56];
	mul.wide.u32 	%rd141, %r175, 4;
	add.s64 	%rd142, %rd3, %rd141;
	st.global.f32 	[%rd142], %f122;
	ld.global.f32 	%f123, [%rd112+-60];
	mul.wide.u32 	%rd143, %r168, 4;
	add.s64 	%rd144, %rd3, %rd143;
	st.global.f32 	[%rd144], %f123;
	add.s32 	%r258, %r258, -16;
	add.s32 	%r257, %r257, 16;
	setp.ne.s32 	%p54, %r257, 0;
	@%p54 bra 	$L__BB0_13;
	add.s32 	%r261, %r258, 7;
	add.s32 	%r262, %r258, 8;
$L__BB0_15:
	setp.eq.s32 	%p55, %r3, 0;
	@%p55 bra 	$L__BB0_25;
	add.s32 	%r176, %r3, -1;
	setp.lt.u32 	%p56, %r176, 7;
	@%p56 bra 	$L__BB0_18;
	add.s32 	%r177, %r262, -2;
	mul.wide.s32 	%rd145, %r177, 4;
	add.s64 	%rd146, %rd3, %rd145;
	ld.global.f32 	%f124, [%rd146];
	mul.wide.u32 	%rd147, %r261, 4;
	add.s64 	%rd148, %rd3, %rd147;
	st.global.f32 	[%rd148], %f124;
	add.s32 	%r178, %r261, -1;
	add.s32 	%r179, %r261, -2;
	mul.wide.s32 	%rd149, %r179, 4;
	add.s64 	%rd150, %rd3, %rd149;
	ld.global.f32 	%f125, [%rd150];
	mul.wide.u32 	%rd151, %r178, 4;
	add.s64 	%rd152, %rd3, %rd151;
	st.global.f32 	[%rd152], %f125;
	add.s32 	%r180, %r261, -3;
	ld.global.f32 	%f126, [%rd150+-4];
	mul.wide.u32 	%rd153, %r179, 4;
	add.s64 	%rd154, %rd3, %rd153;
	st.global.f32 	[%rd154], %f126;
	add.s32 	%r181, %r261, -4;
	ld.global.f32 	%f127, [%rd150+-8];
	mul.wide.u32 	%rd155, %r180, 4;
	add.s64 	%rd156, %rd3, %rd155;
	st.global.f32 	[%rd156], %f127;
	add.s32 	%r182, %r261, -5;
	ld.global.f32 	%f128, [%rd150+-12];
	mul.wide.u32 	%rd157, %r181, 4;
	add.s64 	%rd158, %rd3, %rd157;
	st.global.f32 	[%rd158], %f128;
	add.s32 	%r183, %r261, -6;
	ld.global.f32 	%f129, [%rd150+-16];
	mul.wide.u32 	%rd159, %r182, 4;
	add.s64 	%rd160, %rd3, %rd159;
	st.global.f32 	[%rd160], %f129;
	add.s32 	%r262, %r261, -7;
	ld.global.f32 	%f130, [%rd150+-20];
	mul.wide.u32 	%rd161, %r183, 4;
	add.s64 	%rd162, %rd3, %rd161;
	st.global.f32 	[%rd162], %f130;
	add.s32 	%r261, %r261, -8;
	ld.global.f32 	%f131, [%rd150+-24];
	mul.wide.u32 	%rd163, %r262, 4;
	add.s64 	%rd164, %rd3, %rd163;
	st.global.f32 	[%rd164], %f131;
$L__BB0_18:
	setp.eq.s32 	%p57, %r4, 0;
	@%p57 bra 	$L__BB0_25;
	add.s32 	%r184, %r4, -1;
	setp.lt.u32 	%p58, %r184, 3;
	@%p58 bra 	$L__BB0_21;
	add.s32 	%r185, %r262, -2;
	mul.wide.s32 	%rd165, %r185, 4;
	add.s64 	%rd166, %rd3, %rd165;
	ld.global.f32 	%f132, [%rd166];
	mul.wide.u32 	%rd167, %r261, 4;
	add.s64 	%rd168, %rd3, %rd167;
	st.global.f32 	[%rd168], %f132;
	add.s32 	%r186, %r261, -1;
	add.s32 	%r187, %r261, -2;
	mul.wide.s32 	%rd169, %r187, 4;
	add.s64 	%rd170, %rd3, %rd169;
	ld.global.f32 	%f133, [%rd170];
	mul.wide.u32 	%rd171, %r186, 4;
	add.s64 	%rd172, %rd3, %rd171;
	st.global.f32 	[%rd172], %f133;
	add.s32 	%r262, %r261, -3;
	ld.global.f32 	%f134, [%rd170+-4];
	mul.wide.u32 	%rd173, %r187, 4;
	add.s64 	%rd174, %rd3, %rd173;
	st.global.f32 	[%rd174], %f134;
	add.s32 	%r261, %r261, -4;
	ld.global.f32 	%f135, [%rd170+-8];
	mul.wide.u32 	%rd175, %r262, 4;
	add.s64 	%rd176, %rd3, %rd175;
	st.global.f32 	[%rd176], %f135;
$L__BB0_21:
	and.b32  	%r188, %r1, 3;
	setp.eq.s32 	%p59, %r188, 0;
	@%p59 bra 	$L__BB0_25;
	and.b32  	%r189, %r1, 3;
	setp.eq.s32 	%p60, %r189, 1;
	add.s32 	%r190, %r262, -2;
	mul.wide.s32 	%rd177, %r190, 4;
	add.s64 	%rd178, %rd3, %rd177;
	ld.global.f32 	%f136, [%rd178];
	mul.wide.u32 	%rd179, %r261, 4;
	add.s64 	%rd180, %rd3, %rd179;
	st.global.f32 	[%rd180], %f136;
	@%p60 bra 	$L__BB0_25;
	and.b32  	%r191, %r1, 3;
	setp.eq.s32 	%p61, %r191, 2;
	add.s32 	%r192, %r261, -1;
	add.s32 	%r24, %r261, -2;
	mul.wide.s32 	%rd181, %r24, 4;
	add.s64 	%rd13, %rd3, %rd181;
	ld.global.f32 	%f137, [%rd13];
	mul.wide.u32 	%rd182, %r192, 4;
	add.s64 	%rd183, %rd3, %rd182;
	st.global.f32 	[%rd183], %f137;
	@%p61 bra 	$L__BB0_25;
	ld.global.f32 	%f138, [%rd13+-4];
	mul.wide.u32 	%rd184, %r24, 4;
	add.s64 	%rd185, %rd3, %rd184;
	st.global.f32 	[%rd185], %f138;
$L__BB0_25:
	ld.param.u64 	%rd215, [_Z10gpu_kernelPfmiPiS0_S0_S__param_1];
	add.s64 	%rd187, %rd215, -2;
	setp.lt.u64 	%p62, %rd187, 15;
	ld.global.f32 	%f204, [%rd7+-4];
	st.global.f32 	[%rd3], %f204;
	mov.b32 	%r272, 0;
	mov.b64 	%rd219, 1;
	@%p62 bra 	$L__BB0_28;
	mov.b32 	%r272, 0;
	mov.b64 	%rd217, 1;
$L__BB0_27:
	.pragma "nounroll";
	cvt.u32.u64 	%r196, %rd217;
	shl.b64 	%rd189, %rd217, 2;
	add.s64 	%rd190, %rd3, %rd189;
	ld.global.f32 	%f140, [%rd190];
	setp.ltu.f32 	%p63, %f140, %f204;
	selp.b32 	%r197, %r272, %r196, %p63;
	selp.f32 	%f141, %f204, %f140, %p63;
	add.s32 	%r198, %r196, 1;
	and.b64  	%rd191, %rd189, 17179869180;
	add.s64 	%rd192, %rd3, %rd191;
	ld.global.f32 	%f142, [%rd192+4];
	setp.ltu.f32 	%p64, %f142, %f141;
	selp.b32 	%r199, %r197, %r198, %p64;
	selp.f32 	%f143, %f141, %f142, %p64;
	add.s32 	%r200, %r196, 2;
	ld.global.f32 	%f144, [%rd192+8];
	setp.ltu.f32 	%p65, %f144, %f143;
	selp.b32 	%r201, %r199, %r200, %p65;
	selp.f32 	%f145, %f143, %f144, %p65;
	add.s32 	%r202, %r196, 3;
	ld.global.f32 	%f146, [%rd192+12];
	setp.ltu.f32 	%p66, %f146, %f145;
	selp.b32 	%r203, %r201, %r202, %p66;
	selp.f32 	%f147, %f145, %f146, %p66;
	add.s32 	%r204, %r196, 4;
	ld.global.f32 	%f148, [%rd192+16];
	setp.ltu.f32 	%p67, %f148, %f147;
	selp.b32 	%r205, %r203, %r204, %p67;
	selp.f32 	%f149, %f147, %f148, %p67;
	add.s32 	%r206, %r196, 5;
	ld.global.f32 	%f150, [%rd192+20];
	setp.ltu.f32 	%p68, %f150, %f149;
	selp.b32 	%r207, %r205, %r206, %p68;
	selp.f32 	%f151, %f149, %f150, %p68;
	add.s32 	%r208, %r196, 6;
	ld.global.f32 	%f152, [%rd192+24];
	setp.ltu.f32 	%p69, %f152, %f151;
	selp.b32 	%r209, %r207, %r208, %p69;
	selp.f32 	%f153, %f151, %f152, %p69;
	add.s32 	%r210, %r196, 7;
	ld.global.f32 	%f154, [%rd192+28];
	setp.ltu.f32 	%p70, %f154, %f153;
	selp.b32 	%r211, %r209, %r210, %p70;
	selp.f32 	%f155, %f153, %f154, %p70;
	add.s32 	%r212, %r196, 8;
	ld.global.f32 	%f156, [%rd192+32];
	setp.ltu.f32 	%p71, %f156, %f155;
	selp.b32 	%r213, %r211, %r212, %p71;
	selp.f32 	%f157, %f155, %f156, %p71;
	add.s32 	%r214, %r196, 9;
	ld.global.f32 	%f158, [%rd192+36];
	setp.ltu.f32 	%p72, %f158, %f157;
	selp.b32 	%r215, %r213, %r214, %p72;
	selp.f32 	%f159, %f157, %f158, %p72;
	add.s32 	%r216, %r196, 10;
	ld.global.f32 	%f160, [%rd192+40];
	setp.ltu.f32 	%p73, %f160, %f159;
	selp.b32 	%r217, %r215, %r216, %p73;
	selp.f32 	%f161, %f159, %f160, %p73;
	add.s32 	%r218, %r196, 11;
	ld.global.f32 	%f162, [%rd192+44];
	setp.ltu.f32 	%p74, %f162, %f161;
	selp.b32 	%r219, %r217, %r218, %p74;
	selp.f32 	%f163, %f161, %f162, %p74;
	add.s32 	%r220, %r196, 12;
	ld.global.f32 	%f164, [%rd192+48];
	setp.ltu.f32 	%p75, %f164, %f163;
	selp.b32 	%r221, %r219, %r220, %p75;
	selp.f32 	%f165, %f163, %f164, %p75;
	add.s32 	%r222, %r196, 13;
	ld.global.f32 	%f166, [%rd192+52];
	setp.ltu.f32 	%p76, %f166, %f165;
	selp.b32 	%r223, %r221, %r222, %p76;
	selp.f32 	%f167, %f165, %f166, %p76;
	add.s32 	%r224, %r196, 14;
	ld.global.f32 	%f168, [%rd192+56];
	setp.ltu.f32 	%p77, %f168, %f167;
	selp.b32 	%r225, %r223, %r224, %p77;
	selp.f32 	%f169, %f167, %f168, %p77;
	add.s32 	%r226, %r196, 15;
	ld.global.f32 	%f170, [%rd192+60];
	setp.ltu.f32 	%p78, %f170, %f169;
	selp.b32 	%r272, %r225, %r226, %p78;
	selp.f32 	%f204, %f169, %f170, %p78;
	add.s64 	%rd219, %rd217, 16;
	add.s64 	%rd193, %rd217, 15;
	setp.ne.s64 	%p79, %rd193, %rd10;
	mov.u64 	%rd217, %rd219;
	@%p79 bra 	$L__BB0_27;
$L__BB0_28:
	ld.param.u64 	%rd216, [_Z10gpu_kernelPfmiPiS0_S0_S__param_1];
	add.s64 	%rd194, %rd216, -1;
	and.b64  	%rd195, %rd194, 15;
	setp.eq.s64 	%p80, %rd195, 0;
	@%p80 bra 	$L__BB0_39;
	setp.lt.u64 	%p81, %rd8, 7;
	@%p81 bra 	$L__BB0_31;
	cvt.u32.u64 	%r228, %rd219;
	shl.b64 	%rd196, %rd219, 2;
	add.s64 	%rd197, %rd3, %rd196;
	ld.global.f32 	%f172, [%rd197];
	setp.ltu.f32 	%p82, %f172, %f204;
	selp.b32 	%r229, %r272, %r228, %p82;
	selp.f32 	%f173, %f204, %f172, %p82;
	add.s32 	%r230, %r228, 1;
	and.b64  	%rd198, %rd196, 17179869180;
	add.s64 	%rd199, %rd3, %rd198;
	ld.global.f32 	%f174, [%rd199+4];
	setp.ltu.f32 	%p83, %f174, %f173;
	selp.b32 	%r231, %r229, %r230, %p83;
	selp.f32 	%f175, %f173, %f174, %p83;
	add.s32 	%r232, %r228, 2;
	ld.global.f32 	%f176, [%rd199+8];
	setp.ltu.f32 	%p84, %f176, %f175;
	selp.b32 	%r233, %r231, %r232, %p84;
	selp.f32 	%f177, %f175, %f176, %p84;
	add.s32 	%r234, %r228, 3;
	ld.global.f32 	%f178, [%rd199+12];
	setp.ltu.f32 	%p85, %f178, %f177;
	selp.b32 	%r235, %r233, %r234, %p85;
	selp.f32 	%f179, %f177, %f178, %p85;
	add.s32 	%r236, %r228, 4;
	ld.global.f32 	%f180, [%rd199+16];
	setp.ltu.f32 	%p86, %f180, %f179;
	selp.b32 	%r237, %r235, %r236, %p86;
	selp.f32 	%f181, %f179, %f180, %p86;
	add.s32 	%r238, %r228, 5;
	ld.global.f32 	%f182, [%rd199+20];
	setp.ltu.f32 	%p87, %f182, %f181;
	selp.b32 	%r239, %r237, %r238, %p87;
	selp.f32 	%f183, %f181, %f182, %p87;
	add.s32 	%r240, %r228, 6;
	ld.global.f32 	%f184, [%rd199+24];
	setp.ltu.f32 	%p88, %f184, %f183;
	selp.b32 	%r241, %r239, %r240, %p88;
	selp.f32 	%f185, %f183, %f184, %p88;
	add.s32 	%r242, %r228, 7;
	ld.global.f32 	%f186, [%rd199+28];
	setp.ltu.f32 	%p89, %f186, %f185;
	selp.b32 	%r272, %r241, %r242, %p89;
	selp.f32 	%f204, %f185, %f186, %p89;
	add.s64 	%rd200, %rd219, 8;
	and.b64  	%rd219, %rd200, 4294967295;
$L__BB0_31:
	setp.eq.s64 	%p90, %rd11, 0;
	@%p90 bra 	$L__BB0_39;
	setp.lt.u64 	%p91, %rd9, 3;
	@%p91 bra 	$L__BB0_34;
	cvt.u32.u64 	%r244, %rd219;
	shl.b64 	%rd201, %rd219, 2;
	add.s64 	%rd202, %rd3, %rd201;
	ld.global.f32 	%f188, [%rd202];
	setp.ltu.f32 	%p92, %f188, %f204;
	selp.b32 	%r245, %r272, %r244, %p92;
	selp.f32 	%f189, %f204, %f188, %p92;
	add.s32 	%r246, %r244, 1;
	and.b64  	%rd203, %rd201, 17179869180;
	add.s64 	%rd204, %rd3, %rd203;
	ld.global.f32 	%f190, [%rd204+4];
	setp.ltu.f32 	%p93, %f190, %f189;
	selp.b32 	%r247, %r245, %r246, %p93;
	selp.f32 	%f191, %f189, %f190, %p93;
	add.s32 	%r248, %r244, 2;
	ld.global.f32 	%f192, [%rd204+8];
	setp.ltu.f32 	%p94, %f192, %f191;
	selp.b32 	%r249, %r247, %r248, %p94;
	selp.f32 	%f193, %f191, %f192, %p94;
	add.s32 	%r250, %r244, 3;
	ld.global.f32 	%f194, [%rd204+12];
	setp.ltu.f32 	%p95, %f194, %f193;
	selp.b32 	%r272, %r249, %r250, %p95;
	selp.f32 	%f204, %f193, %f194, %p95;
	add.s64 	%rd205, %rd219, 4;
	and.b64  	%rd219, %rd205, 4294967295;
$L__BB0_34:
	setp.eq.s64 	%p96, %rd12, 0;
	@%p96 bra 	$L__BB0_39;
	setp.eq.s64 	%p97, %rd12, 1;
	cvt.u32.u64 	%r35, %rd219;
	shl.b64 	%rd206, %rd219, 2;
	add.s64 	%rd207, %rd3, %rd206;
	ld.global.f32 	%f195, [%rd207];
	setp.ltu.f32 	%p98, %f195, %f204;
	selp.b32 	%r272, %r272, %r35, %p98;
	selp.f32 	%f204, %f204, %f195, %p98;
	@%p97 bra 	$L__BB0_39;
	setp.eq.s64 	%p99, %rd12, 2;
	add.s32 	%r251, %r35, 1;
	shl.b64 	%rd208, %rd219, 2;
	and.b64  	%rd209, %rd208, 17179869180;
	add.s64 	%rd21, %rd3, %rd209;
	ld.global.f32 	%f196, [%rd21+4];
	setp.ltu.f32 	%p100, %f196, %f204;
	selp.b32 	%r272, %r272, %r251, %p100;
	selp.f32 	%f204, %f204, %f196, %p100;
	@%p99 bra 	$L__BB0_39;
	ld.global.f32 	%f14, [%rd21+8];
	setp.ltu.f32 	%p101, %f14, %f204;
	@%p101 bra 	$L__BB0_39;
	add.s32 	%r272, %r35, 2;
	mov.f32 	%f204, %f14;
$L__BB0_39:
	st.global.u32 	[%rd2], %r272;
	st.global.f32 	[%rd1], %f204;
	atom.relaxed.global.cas.b32 	%r252, [%rd4], 0, 1;
$L__BB0_40:
	atom.relaxed.global.cas.b32 	%r253, [%rd4], 0, 0;
	setp.ne.s32 	%p102, %r253, 0;
	@%p102 bra 	$L__BB0_40;
	add.s32 	%r256, %r256, 1;
	setp.eq.s32 	%p103, %r256, %r70;
	@%p103 bra 	$L__BB0_65;
	bra.uni 	$L__BB0_11;
$L__BB0_42:
	ld.param.u64 	%rd211, [_Z10gpu_kernelPfmiPiS0_S0_S__param_1];
	setp.gt.u64 	%p3, %rd211, 1;
	@%p3 bra 	$L__BB0_47;
	mov.b32 	%r288, 0;
$L__BB0_44:
	ld.global.f32 	%f31, [%rd7+-4];
	st.global.f32 	[%rd3], %f31;
	mov.b32 	%r73, 0;
	st.global.u32 	[%rd2], %r73;
	st.global.f32 	[%rd1], %f31;
	atom.relaxed.global.cas.b32 	%r74, [%rd4], 0, 1;
$L__BB0_45:
	atom.relaxed.global.cas.b32 	%r75, [%rd4], 0, 0;
	setp.ne.s32 	%p4, %r75, 0;
	@%p4 bra 	$L__BB0_45;
	add.s32 	%r288, %r288, 1;
	setp.ne.s32 	%p5, %r288, %r70;
	@%p5 bra 	$L__BB0_44;
	bra.uni 	$L__BB0_65;
$L__BB0_47:
	ld.param.u64 	%rd212, [_Z10gpu_kernelPfmiPiS0_S0_S__param_1];
	add.s64 	%rd22, %rd212, -2;
	add.s64 	%rd44, %rd212, 15;
	and.b64  	%rd45, %rd44, 15;
	add.s64 	%rd23, %rd45, -1;
	add.s64 	%rd46, %rd212, 7;
	and.b64  	%rd47, %rd46, 7;
	add.s64 	%rd24, %rd47, -1;
	and.b64  	%rd25, %rd6, 15;
	and.b64  	%rd26, %rd6, -16;
	and.b64  	%rd27, %rd44, 7;
	and.b64  	%rd28, %rd46, 3;
	mov.b32 	%r279, 0;
$L__BB0_48:
	setp.lt.u64 	%p6, %rd22, 15;
	ld.global.f32 	%f212, [%rd7+-4];
	st.global.f32 	[%rd3], %f212;
	mov.b32 	%r287, 0;
	mov.b64 	%rd223, 1;
	@%p6 bra 	$L__BB0_51;
	mov.b32 	%r287, 0;
	mov.b64 	%rd221, 1;
$L__BB0_50:
	.pragma "nounroll";
	cvt.u32.u64 	%r80, %rd221;
	shl.b64 	%rd50, %rd221, 2;
	add.s64 	%rd51, %rd3, %rd50;
	ld.global.f32 	%f33, [%rd51];
	setp.ltu.f32 	%p7, %f33, %f212;
	selp.b32 	%r81, %r287, %r80, %p7;
	selp.f32 	%f34, %f212, %f33, %p7;
	add.s32 	%r82, %r80, 1;
	and.b64  	%rd52, %rd50, 17179869180;
	add.s64 	%rd53, %rd3, %rd52;
	ld.global.f32 	%f35, [%rd53+4];
	setp.ltu.f32 	%p8, %f35, %f34;
	selp.b32 	%r83, %r81, %r82, %p8;
	selp.f32 	%f36, %f34, %f35, %p8;
	add.s32 	%r84, %r80, 2;
	ld.global.f32 	%f37, [%rd53+8];
	setp.ltu.f32 	%p9, %f37, %f36;
	selp.b32 	%r85, %r83, %r84, %p9;
	selp.f32 	%f38, %f36, %f37, %p9;
	add.s32 	%r86, %r80, 3;
	ld.global.f32 	%f39, [%rd53+12];
	setp.ltu.f32 	%p10, %f39, %f38;
	selp.b32 	%r87, %r85, %r86, %p10;
	selp.f32 	%f40, %f38, %f39, %p10;
	add.s32 	%r88, %r80, 4;
	ld.global.f32 	%f41, [%rd53+16];
	setp.ltu.f32 	%p11, %f41, %f40;
	selp.b32 	%r89, %r87, %r88, %p11;
	selp.f32 	%f42, %f40, %f41, %p11;
	add.s32 	%r90, %r80, 5;
	ld.global.f32 	%f43, [%rd53+20];
	setp.ltu.f32 	%p12, %f43, %f42;
	selp.b32 	%r91, %r89, %r90, %p12;
	selp.f32 	%f44, %f42, %f43, %p12;
	add.s32 	%r92, %r80, 6;
	ld.global.f32 	%f45, [%rd53+24];
	setp.ltu.f32 	%p13, %f45, %f44;
	selp.b32 	%r93, %r91, %r92, %p13;
	selp.f32 	%f46, %f44, %f45, %p13;
	add.s32 	%r94, %r80, 7;
	ld.global.f32 	%f47, [%rd53+28];
	setp.ltu.f32 	%p14, %f47, %f46;
	selp.b32 	%r95, %r93, %r94, %p14;
	selp.f32 	%f48, %f46, %f47, %p14;
	add.s32 	%r96, %r80, 8;
	ld.global.f32 	%f49, [%rd53+32];
	setp.ltu.f32 	%p15, %f49, %f48;
	selp.b32 	%r97, %r95, %r96, %p15;
	selp.f32 	%f50, %f48, %f49, %p15;
	add.s32 	%r98, %r80, 9;
	ld.global.f32 	%f51, [%rd53+36];
	setp.ltu.f32 	%p16, %f51, %f50;
	selp.b32 	%r99, %r97, %r98, %p16;
	selp.f32 	%f52, %f50, %f51, %p16;
	add.s32 	%r100, %r80, 10;
	ld.global.f32 	%f53, [%rd53+40];
	setp.ltu.f32 	%p17, %f53, %f52;
	selp.b32 	%r101, %r99, %r100, %p17;
	selp.f32 	%f54, %f52, %f53, %p17;
	add.s32 	%r102, %r80, 11;
	ld.global.f32 	%f55, [%rd53+44];
	setp.ltu.f32 	%p18, %f55, %f54;
	selp.b32 	%r103, %r101, %r102, %p18;
	selp.f32 	%f56, %f54, %f55, %p18;
	add.s32 	%r104, %r80, 12;
	ld.global.f32 	%f57, [%rd53+48];
	setp.ltu.f32 	%p19, %f57, %f56;
	selp.b32 	%r105, %r103, %r104, %p19;
	selp.f32 	%f58, %f56, %f57, %p19;
	add.s32 	%r106, %r80, 13;
	ld.global.f32 	%f59, [%rd53+52];
	setp.ltu.f32 	%p20, %f59, %f58;
	selp.b32 	%r107, %r105, %r106, %p20;
	selp.f32 	%f60, %f58, %f59, %p20;
	add.s32 	%r108, %r80, 14;
	ld.global.f32 	%f61, [%rd53+56];
	setp.ltu.f32 	%p21, %f61, %f60;
	selp.b32 	%r109, %r107, %r108, %p21;
	selp.f32 	%f62, %f60, %f61, %p21;
	add.s32 	%r110, %r80, 15;
	ld.global.f32 	%f63, [%rd53+60];
	setp.ltu.f32 	%p22, %f63, %f62;
	selp.b32 	%r287, %r109, %r110, %p22;
	selp.f32 	%f212, %f62, %f63, %p22;
	add.s64 	%rd223, %rd221, 16;
	add.s64 	%rd54, %rd221, 15;
	setp.ne.s64 	%p23, %rd54, %rd26;
	mov.u64 	%rd221, %rd223;
	@%p23 bra 	$L__BB0_50;
$L__BB0_51:
	setp.eq.s64 	%p24, %rd25, 0;
	@%p24 bra 	$L__BB0_62;
	setp.lt.u64 	%p25, %rd23, 7;
	@%p25 bra 	$L__BB0_54;
	cvt.u32.u64 	%r112, %rd223;
	shl.b64 	%rd55, %rd223, 2;
	add.s64 	%rd56, %rd3, %rd55;
	ld.global.f32 	%f65, [%rd56];
	setp.ltu.f32 	%p26, %f65, %f212;
	selp.b32 	%r113, %r287, %r112, %p26;
	selp.f32 	%f66, %f212, %f65, %p26;
	add.s32 	%r114, %r112, 1;
	and.b64  	%rd57, %rd55, 17179869180;
	add.s64 	%rd58, %rd3, %rd57;
	ld.global.f32 	%f67, [%rd58+4];
	setp.ltu.f32 	%p27, %f67, %f66;
	selp.b32 	%r115, %r113, %r114, %p27;
	selp.f32 	%f68, %f66, %f67, %p27;
	add.s32 	%r116, %r112, 2;
	ld.global.f32 	%f69, [%rd58+8];
	setp.ltu.f32 	%p28, %f69, %f68;
	selp.b32 	%r117, %r115, %r116, %p28;
	selp.f32 	%f70, %f68, %f69, %p28;
	add.s32 	%r118, %r112, 3;
	ld.global.f32 	%f71, [%rd58+12];
	setp.ltu.f32 	%p29, %f71, %f70;
	selp.b32 	%r119, %r117, %r118, %p29;
	selp.f32 	%f72, %f70, %f71, %p29;
	add.s32 	%r120, %r112, 4;
	ld.global.f32 	%f73, [%rd58+16];
	setp.ltu.f32 	%p30, %f73, %f72;
	selp.b32 	%r121, %r119, %r120, %p30;
	selp.f32 	%f74, %f72, %f73, %p30;
	add.s32 	%r122, %r112, 5;
	ld.global.f32 	%f75, [%rd58+20];
	setp.ltu.f32 	%p31, %f75, %f74;
	selp.b32 	%r123, %r121, %r122, %p31;
	selp.f32 	%f76, %f74, %f75, %p31;
	add.s32 	%r124, %r112, 6;
	ld.global.f32 	%f77, [%rd58+24];
	setp.ltu.f32 	%p32, %f77, %f76;
	selp.b32 	%r125, %r123, %r124, %p32;
	selp.f32 	%f78, %f76, %f77, %p32;
	add.s32 	%r126, %r112, 7;
	ld.global.f32 	%f79, [%rd58+28];
	setp.ltu.f32 	%p33, %f79, %f78;
	selp.b32 	%r287, %r125, %r126, %p33;
	selp.f32 	%f212, %f78, %f79, %p33;
	add.s64 	%rd59, %rd223, 8;
	and.b64  	%rd223, %rd59, 4294967295;
$L__BB0_54:
	setp.eq.s64 	%p34, %rd27, 0;
	@%p34 bra 	$L__BB0_62;
	setp.lt.u64 	%p35, %rd24, 3;
	@%p35 bra 	$L__BB0_57;
	cvt.u32.u64 	%r128, %rd223;
	shl.b64 	%rd60, %rd223, 2;
	add.s64 	%rd61, %rd3, %rd60;
	ld.global.f32 	%f81, [%rd61];
	setp.ltu.f32 	%p36, %f81, %f212;
	selp.b32 	%r129, %r287, %r128, %p36;
	selp.f32 	%f82, %f212, %f81, %p36;
	add.s32 	%r130, %r128, 1;
	and.b64  	%rd62, %rd60, 17179869180;
	add.s64 	%rd63, %rd3, %rd62;
	ld.global.f32 	%f83, [%rd63+4];
	setp.ltu.f32 	%p37, %f83, %f82;
	selp.b32 	%r131, %r129, %r130, %p37;
	selp.f32 	%f84, %f82, %f83, %p37;
	add.s32 	%r132, %r128, 2;
	ld.global.f32 	%f85, [%rd63+8];
	setp.ltu.f32 	%p38, %f85, %f84;
	selp.b32 	%r133, %r131, %r132, %p38;
	selp.f32 	%f86, %f84, %f85, %p38;
	add.s32 	%r134, %r128, 3;
	ld.global.f32 	%f87, [%rd63+12];
	setp.ltu.f32 	%p39, %f87, %f86;
	selp.b32 	%r287, %r133, %r134, %p39;
	selp.f32 	%f212, %f86, %f87, %p39;
	add.s64 	%rd64, %rd223, 4;
	and.b64  	%rd223, %rd64, 4294967295;
$L__BB0_57:
	setp.eq.s64 	%p40, %rd28, 0;
	@%p40 bra 	$L__BB0_62;
	setp.eq.s64 	%p41, %rd28, 1;
	cvt.u32.u64 	%r62, %rd223;
	shl.b64 	%rd65, %rd223, 2;
	add.s64 	%rd66, %rd3, %rd65;
	ld.global.f32 	%f88, [%rd66];
	setp.ltu.f32 	%p42, %f88, %f212;
	selp.b32 	%r287, %r287, %r62, %p42;
	selp.f32 	%f212, %f212, %f88, %p42;
	@%p41 bra 	$L__BB0_62;
	setp.eq.s64 	%p43, %rd28, 2;
	add.s32 	%r135, %r62, 1;
	shl.b64 	%rd67, %rd223, 2;
	and.b64  	%rd68, %rd67, 17179869180;
	add.s64 	%rd36, %rd3, %rd68;
	ld.global.f32 	%f89, [%rd36+4];
	setp.ltu.f32 	%p44, %f89, %f212;
	selp.b32 	%r287, %r287, %r135, %p44;
	selp.f32 	%f212, %f212, %f89, %p44;
	@%p43 bra 	$L__BB0_62;
	ld.global.f32 	%f29, [%rd36+8];
	setp.ltu.f32 	%p45, %f29, %f212;
	@%p45 bra 	$L__BB0_62;
	add.s32 	%r287, %r62, 2;
	mov.f32 	%f212, %f29;
$L__BB0_62:
	st.global.u32 	[%rd2], %r287;
	st.global.f32 	[%rd1], %f212;
	atom.relaxed.global.cas.b32 	%r136, [%rd4], 0, 1;
$L__BB0_63:
	atom.relaxed.global.cas.b32 	%r137, [%rd4], 0, 0;
	setp.ne.s32 	%p46, %r137, 0;
	@%p46 bra 	$L__BB0_63;
	add.s32 	%r279, %r279, 1;
	setp.eq.s32 	%p47, %r279, %r70;
	@%p47 bra 	$L__BB0_65;
	bra.uni 	$L__BB0_48;
$L__BB0_65:
	atom.relaxed.global.cas.b32 	%r254, [%rd4], 0, 1;
	mov.b32 	%r255, 1;
	st.global.u32 	[%rd5], %r255;
	ret;

}
	// .globl	_Z11gpu_monitorPi
.visible .entry _Z11gpu_monitorPi(
	.param .u64 .ptr .align 1 _Z11gpu_monitorPi_param_0
)
{
	.reg .pred 	%p<2>;
	.reg .b32 	%r<3>;
	.reg .b64 	%rd<3>;

	ld.param.u64 	%rd2, [_Z11gpu_monitorPi_param_0];
	cvta.to.global.u64 	%rd1, %rd2;
	atom.relaxed.global.cas.b32 	%r1, [%rd1], 1, 0;
$L__BB1_1:
	atom.relaxed.global.cas.b32 	%r2, [%rd1], 1, 1;
	setp.eq.s32 	%p1, %r2, 0;
	@%p1 bra 	$L__BB1_1;
	ret;

}


// ===== COMPILED SASS (sm_100) =====

	.target	sm_100

	.elftype	@"ET_EXEC"


//--------------------- .note.nv.tkinfo           --------------------------
	.section	.note.nv.tkinfo,"",@"SHT_NOTE"
	.sectionflags	@"SHF_NOTE_NV_TKINFO"
	.tkinfo
        /*0018*/ 	.word	0x00000002
        /*0030*/ 	.string	""
        /*0030*/ 	.string	"ptxas"
        /*0030*/ 	.string	"Cuda compilation tools, release 13.0, V13.0.88"
        /*0030*/ 	.string	"Build cuda_13.0.r13.0/compiler.36424714_0"
        /*0030*/ 	.string	"-arch sm_100 -m 64 "



//--------------------- .note.nv.cuinfo           --------------------------
	.section	.note.nv.cuinfo,"",@"SHT_NOTE"
	.sectionflags	@"SHF_NOTE_NV_CUINFO"
        /*0018*/ 	.short	0x0002
        /*001a*/ 	.short	0x0064
        /*001c*/ 	.short	0x0082
	.zero		2


//--------------------- .nv.info                  --------------------------
	.section	.nv.info,"",@"SHT_CUDA_INFO"
	.align	4


	//----- nvinfo : EIATTR_REGCOUNT
	.align		4
        /*0000*/ 	.byte	0x04, 0x2f
        /*0002*/ 	.short	(.L_1 - .L_0)
	.align		4
.L_0:
        /*0004*/ 	.word	index@(_Z10gpu_kernelPfmiPiS0_S0_S_)
        /*0008*/ 	.word	0x00000020


	//----- nvinfo : EIATTR_FRAME_SIZE
	.align		4
.L_1:
        /*000c*/ 	.byte	0x04, 0x11
        /*000e*/ 	.short	(.L_3 - .L_2)
	.align		4
.L_2:
        /*0010*/ 	.word	index@(_Z10gpu_kernelPfmiPiS0_S0_S_)
        /*0014*/ 	.word	0x00000000


	//----- nvinfo : EIATTR_REGCOUNT
	.align		4
.L_3:
        /*0018*/ 	.byte	0x04, 0x2f
        /*001a*/ 	.short	(.L_5 - .L_4)
	.align		4
.L_4:
        /*001c*/ 	.word	index@(_Z11gpu_monitorPi)
        /*0020*/ 	.word	0x0000000a


	//----- nvinfo : EIATTR_FRAME_SIZE
	.align		4
.L_5:
        /*0024*/ 	.byte	0x04, 0x11
        /*0026*/ 	.short	(.L_7 - .L_6)
	.align		4
.L_6:
        /*0028*/ 	.word	index@(_Z11gpu_monitorPi)
        /*002c*/ 	.word	0x00000000


	//----- nvinfo : EIATTR_MIN_STACK_SIZE
	.align		4
.L_7:
        /*0030*/ 	.byte	0x04, 0x12
        /*0032*/ 	.short	(.L_9 - .L_8)
	.align		4
.L_8:
        /*0034*/ 	.word	index@(_Z11gpu_monitorPi)
        /*0038*/ 	.word	0x00000000


	//----- nvinfo : EIATTR_MIN_STACK_SIZE
	.align		4
.L_9:
        /*003c*/ 	.byte	0x04, 0x12
        /*003e*/ 	.short	(.L_11 - .L_10)
	.align		4
.L_10:
        /*0040*/ 	.word	index@(_Z10gpu_kernelPfmiPiS0_S0_S_)
        /*0044*/ 	.word	0x00000000
.L_11:


//--------------------- .nv.compat                --------------------------
	.section	.nv.compat,"",@"SHT_CUDA_COMPAT_INFO"
	.align	4
        /*0000*/ 	.byte	0x02, 0x09, 0x00, 0x00, 0x02, 0x02, 0x01, 0x00, 0x02, 0x05, 0x05, 0x00, 0x03, 0x07, 0x01, 0x01
        /*0010*/ 	.byte	0x02, 0x03, 0x00, 0x00, 0x02, 0x06, 0x01, 0x00, 0x04, 0x0b, 0x08, 0x00, 0x09, 0x00, 0x00, 0x00
        /*0020*/ 	.byte	0x00, 0x00, 0x00, 0x00


//--------------------- .nv.info._Z11gpu_monitorPi --------------------------
	.section	.nv.info._Z11gpu_monitorPi,"",@"SHT_CUDA_INFO"
	.sectionflags	@""
	.align	4


	//----- nvinfo : EIATTR_CUDA_API_VERSION
	.align		4
        /*0000*/ 	.byte	0x04, 0x37
        /*0002*/ 	.short	(.L_13 - .L_12)
.L_12:
        /*0004*/ 	.word	0x00000082


	//----- nvinfo : EIATTR_KPARAM_INFO
	.align		4
.L_13:
        /*0008*/ 	.byte	0x04, 0x17
        /*000a*/ 	.short	(.L_15 - .L_14)
.L_14:
        /*000c*/ 	.word	0x00000000
        /*0010*/ 	.short	0x0000
        /*0012*/ 	.short	0x0000
        /*0014*/ 	.byte	0x00, 0xf5, 0x21, 0x00


	//----- nvinfo : EIATTR_SPARSE_MMA_MASK
	.align		4
.L_15:
        /*0018*/ 	.byte	0x03, 0x50
        /*001a*/ 	.short	0x0000


	//----- nvinfo : EIATTR_MAXREG_COUNT
	.align		4
        /*001c*/ 	.byte	0x03, 0x1b
        /*001e*/ 	.short	0x00ff


	//----- nvinfo : EIATTR_MERCURY_ISA_VERSION
	.align		4
        /*0020*/ 	.byte	0x03, 0x5f
        /*0022*/ 	.short	0x0101


	//----- nvinfo : EIATTR_VRC_CTA_INIT_COUNT
	.align		4
        /*0024*/ 	.byte	0x02, 0x4a
	.zero		1
	.zero		1


	//----- nvinfo : EIATTR_EXIT_INSTR_OFFSETS
	.align		4
        /*0028*/ 	.byte	0x04, 0x1c
        /*002a*/ 	.short	(.L_17 - .L_16)


	//   ....[0]....
.L_16:
        /*002c*/ 	.word	0x000000f0


	//----- nvinfo : EIATTR_CRS_STACK_SIZE
	.align		4
.L_17:
        /*0030*/ 	.byte	0x04, 0x1e
        /*0032*/ 	.short	(.L_19 - .L_18)
.L_18:
        /*0034*/ 	.word	0x00000000


	//----- nvinfo : EIATTR_CBANK_PARAM_SIZE
	.align		4
.L_19:
        /*0038*/ 	.byte	0x03, 0x19
        /*003a*/ 	.short	0x0008


	//----- nvinfo : EIATTR_PARAM_CBANK
	.align		4
        /*003c*/ 	.byte	0x04, 0x0a
        /*003e*/ 	.short	(.L_21 - .L_20)
	.align		4
.L_20:
        /*0040*/ 	.word	index@(.nv.constant0._Z11gpu_monitorPi)
        /*0044*/ 	.short	0x0380
        /*0046*/ 	.short	0x0008


	//----- nvinfo : EIATTR_SW_WAR
	.align		4
.L_21:
        /*0048*/ 	.byte	0x04, 0x36
        /*004a*/ 	.short	(.L_23 - .L_22)
.L_22:
        /*004c*/ 	.word	0x00000008
.L_23:


//--------------------- .nv.info._Z10gpu_kernelPfmiPiS0_S0_S_ --------------------------
	.section	.nv.info._Z10gpu_kernelPfmiPiS0_S0_S_,"",@"SHT_CUDA_INFO"
	.sectionflags	@""
	.align	4


	//----- nvinfo : EIATTR_CUDA_API_VERSION
	.align		4
        /*0000*/ 	.byte	0x04, 0x37
        /*0002*/ 	.short	(.L_25 - .L_24)
.L_24:
        /*0004*/ 	.word	0x00000082


	//----- nvinfo : EIATTR_KPARAM_INFO
	.align		4
.L_25:
        /*0008*/ 	.byte	0x04, 0x17
        /*000a*/ 	.short	(.L_27 - .L_26)
.L_26:
        /*000c*/ 	.word	0x00000000
        /*0010*/ 	.short	0x0006
        /*0012*/ 	.short	0x0030
        /*0014*/ 	.byte	0x00, 0xf5, 0x21, 0x00


	//----- nvinfo : EIATTR_KPARAM_INFO
	.align		4
.L_27:
        /*0018*/ 	.byte	0x04, 0x17
        /*001a*/ 	.short	(.L_29 - .L_28)
.L_28:
        /*001c*/ 	.word	0x00000000
        /*0020*/ 	.short	0x0005
        /*0022*/ 	.short	0x0028
        /*0024*/ 	.byte	0x00, 0xf5, 0x21, 0x00


	//----- nvinfo : EIATTR_KPARAM_INFO
	.align		4
.L_29:
        /*0028*/ 	.byte	0x04, 0x17
        /*002a*/ 	.short	(.L_31 - .L_30)
.L_30:
        /*002c*/ 	.word	0x00000000
        /*0030*/ 	.short	0x0004
        /*0032*/ 	.short	0x0020
        /*0034*/ 	.byte	0x00, 0xf5, 0x21, 0x00


	//----- nvinfo : EIATTR_KPARAM_INFO
	.align		4
.L_31:
        /*0038*/ 	.byte	0x04, 0x17
        /*003a*/ 	.short	(.L_33 - .L_32)
.L_32:
        /*003c*/ 	.word	0x00000000
        /*0040*/ 	.short	0x0003
        /*0042*/ 	.short	0x0018
        /*0044*/ 	.byte	0x00, 0xf5, 0x21, 0x00


	//----- nvinfo : EIATTR_KPARAM_INFO
	.align		4
.L_33:
        /*0048*/ 	.byte	0x04, 0x17
        /*004a*/ 	.short	(.L_35 - .L_34)
.L_34:
        /*004c*/ 	.word	0x00000000
        /*0050*/ 	.short	0x0002
        /*0052*/ 	.short	0x0010
        /*0054*/ 	.byte	0x00, 0xf0, 0x11, 0x00


	//----- nvinfo : EIATTR_KPARAM_INFO
	.align		4
.L_35:
        /*0058*/ 	.byte	0x04, 0x17
        /*005a*/ 	.short	(.L_37 - .L_36)
.L_36:
        /*005c*/ 	.word	0x00000000
        /*0060*/ 	.short	0x0001
        /*0062*/ 	.short	0x0008
        /*0064*/ 	.byte	0x00, 0xf0, 0x21, 0x00


	//----- nvinfo : EIATTR_KPARAM_INFO
	.align		4
.L_37:
        /*0068*/ 	.byte	0x04, 0x17
        /*006a*/ 	.short	(.L_39 - .L_38)
.L_38:
        /*006c*/ 	.word	0x00000000
        /*0070*/ 	.short	0x0000
        /*0072*/ 	.short	0x0000
        /*0074*/ 	.byte	0x00, 0xf5, 0x21, 0x00


	//----- nvinfo : EIATTR_SPARSE_MMA_MASK
	.align		4
.L_39:
        /*0078*/ 	.byte	0x03, 0x50
        /*007a*/ 	.short	0x0000


	//----- nvinfo : EIATTR_MAXREG_COUNT
	.align		4
        /*007c*/ 	.byte	0x03, 0x1b
        /*007e*/ 	.short	0x00ff


	//----- nvinfo : EIATTR_MERCURY_ISA_VERSION
	.align		4
        /*0080*/ 	.byte	0x03, 0x5f
        /*0082*/ 	.short	0x0101


	//----- nvinfo : EIATTR_VRC_CTA_INIT_COUNT
	.align		4
        /*0084*/ 	.byte	0x02, 0x4a
	.zero		1
	.zero		1


	//----- nvinfo : EIATTR_EXIT_INSTR_OFFSETS
	.align		4
        /*0088*/ 	.byte	0x04, 0x1c
        /*008a*/ 	.short	(.L_41 - .L_40)


	//   ....[0]....
.L_40:
        /*008c*/ 	.word	0x00003360


	//----- nvinfo : EIATTR_CRS_STACK_SIZE
	.align		4
.L_41:
        /*0090*/ 	.byte	0x04, 0x1e
        /*0092*/ 	.short	(.L_43 - .L_42)
.L_42:
        /*0094*/ 	.word	0x00000000


	//----- nvinfo : EIATTR_CBANK_PARAM_SIZE
	.align		4
.L_43:
        /*0098*/ 	.byte	0x03, 0x19
        /*009a*/ 	.short	0x0038


	//----- nvinfo : EIATTR_PARAM_CBANK
	.align		4
        /*009c*/ 	.byte	0x04, 0x0a
        /*009e*/ 	.short	(.L_45 - .L_44)
	.align		4
.L_44:
        /*00a0*/ 	.word	index@(.nv.constant0._Z10gpu_kernelPfmiPiS0_S0_S_)
        /*00a4*/ 	.short	0x0380
        /*00a6*/ 	.short	0x0038


	//----- nvinfo : EIATTR_SW_WAR
	.align		4
.L_45:
        /*00a8*/ 	.byte	0x04, 0x36
        /*00aa*/ 	.short	(.L_47 - .L_46)
.L_46:
        /*00ac*/ 	.word	0x00000008
.L_47:


//--------------------- .nv.callgraph             --------------------------
	.section	.nv.callgraph,"",@"SHT_CUDA_CALLGRAPH"
	.align	4
	.sectionentsize	8
	.align		4
        /*0000*/ 	.word	0x00000000
	.align		4
        /*0004*/ 	.word	0xffffffff
	.align		4
        /*0008*/ 	.word	0x00000000
	.align		4
        /*000c*/ 	.word	0xfffffffe
	.align		4
        /*0010*/ 	.word	0x00000000
	.align		4
        /*0014*/ 	.word	0xfffffffd
	.align		4
        /*0018*/ 	.word	0x00000000
	.align		4
        /*001c*/ 	.word	0xfffffffc


//--------------------- .text._Z11gpu_monitorPi   --------------------------
	.section	.text._Z11gpu_monitorPi,"ax",@progbits
	.align	128
        .global         _Z11gpu_monitorPi
        .type           _Z11gpu_monitorPi,@function
        .size           _Z11gpu_monitorPi,(.L_x_40 - _Z11gpu_monitorPi)
        .other          _Z11gpu_monitorPi,@"STO_CUDA_ENTRY STV_DEFAULT"
_Z11gpu_monitorPi:
.text._Z11gpu_monitorPi:
[----:B------:R-:W-:Y:S01]  /*0000*/  LDC R1, c[0x0][0x37c] ;  /* 0x0000df00ff017b82 */ /* 0x000fe20000000800 */
[----:B------:R-:W0:Y:S01]  /*0010*/  LDCU.64 UR4, c[0x0][0x380] ;  /* 0x00007000ff0477ac */ /* 0x000e220008000a00 */
[----:B------:R-:W-:Y:S02]  /*0020*/  IMAD.MOV.U32 R6, RZ, RZ, 0x1 ;  /* 0x00000001ff067424 */ /* 0x000fe400078e00ff */
[----:B------:R-:W-:Y:S01]  /*0030*/  IMAD.MOV.U32 R7, RZ, RZ, RZ ;  /* 0x000000ffff077224 */ /* 0x000fe200078e00ff */
[----:B0-----:R-:W-:Y:S01]  /*0040*/  MOV R2, UR4 ;  /* 0x0000000400027c02 */ /* 0x001fe20008000f00 */
[----:B------:R-:W-:-:S05]  /*0050*/  IMAD.U32 R3, RZ, RZ, UR5 ;  /* 0x00000005ff037e24 */ /* 0x000fca000f8e00ff */
[----:B------:R0:W5:Y:S01]  /*0060*/  ATOMG.E.CAS.STRONG.GPU PT, RZ, [R2], R6, R7 ;  /* 0x0000000602ff73a9 */ /* 0x00016200001ee107 */
[----:B------:R-:W-:Y:S02]  /*0070*/  HFMA2 R4, -RZ, RZ, 0, 5.9604644775390625e-08 ;  /* 0x00000001ff047431 */ /* 0x000fe400000001ff */
[----:B------:R-:W-:-:S07]  /*0080*/  IMAD.MOV.U32 R5, RZ, RZ, 0x1 ;  /* 0x00000001ff057424 */ /* 0x000fce00078e00ff */
.L_x_0:
[----:B0-----:R-:W-:Y:S02]  /*0090*/  MOV R2, UR4 ;  /* 0x0000000400027c02 */ /* 0x001fe40008000f00 */
[----:B------:R-:W-:Y:S01]  /*00a0*/  MOV R3, UR5 ;  /* 0x0000000500037c02 */ /* 0x000fe20008000f00 */
[----:B------:R-:W-:Y:S05]  /*00b0*/  YIELD ;  /* 0x0000000000007946 */ /* 0x000fea0003800000 */
[----:B------:R-:W2:Y:S02]  /*00c0*/  ATOMG.E.CAS.STRONG.GPU PT, R2, [R2], R4, R5 ;  /* 0x00000004020273a9 */ /* 0x000ea400001ee105 */
[----:B--2---:R-:W-:-:S13]  /*00d0*/  ISETP.NE.AND P0, PT, R2, RZ, PT ;  /* 0x000000ff0200720c */ /* 0x004fda0003f05270 */
[----:B------:R-:W-:Y:S05]  /*00e0*/  @!P0 BRA `(.L_x_0) ;  /* 0xfffffffc00e88947 */ /* 0x000fea000383ffff */
[----:B------:R-:W-:Y:S05]  /*00f0*/  EXIT ;  /* 0x000000000000794d */ /* 0x000fea0003800000 */
.L_x_1:
[----:B------:R-:W-:-:S00]  /*0100*/  BRA `(.L_x_1) ;  /* 0xfffffffc00fc7947 */ /* 0x000fc0000383ffff */
[----:B------:R-:W-:-:S00]  /*0110*/  NOP ;  /* 0x0000000000007918 */ /* 0x000fc00000000000 */
        /* <DEDUP_REMOVED lines=14> */
.L_x_40:


//--------------------- .text._Z10gpu_kernelPfmiPiS0_S0_S_ --------------------------
	.section	.text._Z10gpu_kernelPfmiPiS0_S0_S_,"ax",@progbits
	.align	128
        .global         _Z10gpu_kernelPfmiPiS0_S0_S_
        .type           _Z10gpu_kernelPfmiPiS0_S0_S_,@function
        .size           _Z10gpu_kernelPfmiPiS0_S0_S_,(.L_x_41 - _Z10gpu_kernelPfmiPiS0_S0_S_)
        .other          _Z10gpu_kernelPfmiPiS0_S0_S_,@"STO_CUDA_ENTRY STV_DEFAULT"
_Z10gpu_kernelPfmiPiS0_S0_S_:
.text._Z10gpu_kernelPfmiPiS0_S0_S_:
[----:B------:R-:W-:Y:S08]  /*0000*/  LDC R1, c[0x0][0x37c] ;  /* 0x0000df00ff017b82 */ /* 0x000ff00000000800 */
[----:B------:R-:W0:Y:S01]  /*0010*/  LDC.64 R2, c[0x0][0x3a0] ;  /* 0x0000e800ff027b82 */ /* 0x000e220000000a00 */
[----:B------:R-:W0:Y:S01]  /*0020*/  LDCU.64 UR6, c[0x0][0x358] ;  /* 0x00006b00ff0677ac */ /* 0x000e220008000a00 */
[----:B------:R-:W-:Y:S01]  /*0030*/  BSSY B0, `(.L_x_2) ;  /* 0x0000329000007945 */ /* 0x000fe20003800000 */
[----:B------:R-:W1:Y:S02]  /*0040*/  LDCU UR4, c[0x0][0x390] ;  /* 0x00007200ff0477ac */ /* 0x000e640008000800 */
[----:B-1----:R-:W-:Y:S01]  /*0050*/  UISETP.GE.AND UP0, UPT, UR4, 0x1, UPT ;  /* 0x000000010400788c */ /* 0x002fe2000bf06270 */
[----:B0-----:R0:W-:Y:S08]  /*0060*/  STG.E desc[UR6][R2.64], RZ ;  /* 0x000000ff02007986 */ /* 0x0011f0000c101906 */
[----:B------:R-:W-:Y:S05]  /*0070*/  BRA.U !UP0, `(.L_x_3) ;  /* 0x0000003108907547 */ /* 0x000fea000b800000 */
[----:B------:R-:W1:Y:S08]  /*0080*/  LDC.64 R4, c[0x0][0x388] ;  /* 0x0000e200ff047b82 */ /* 0x000e700000000a00 */
[----:B0-----:R-:W0:Y:S01]  /*0090*/  LDC.64 R2, c[0x0][0x380] ;  /* 0x0000e000ff027b82 */ /* 0x001e220000000a00 */
[C---:B-1----:R-:W-:Y:S01]  /*00a0*/  VIADD R12, R4.reuse, 0xffffffff ;  /* 0xffffffff040c7836 */ /* 0x042fe20000000000 */
[----:B------:R-:W-:-:S04]  /*00b0*/  IADD3 R14, P1, PT, R4, -0x1, RZ ;  /* 0xffffffff040e7810 */ /* 0x000fc80007f3e0ff */
[----:B------:R-:W-:Y:S02]  /*00c0*/  ISETP.GE.AND P0, PT, R12, RZ, PT ;  /* 0x000000ff0c00720c */ /* 0x000fe40003f06270 */
[----:B------:R-:W-:Y:S02]  /*00d0*/  IADD3.X R0, PT, PT, R5, -0x1, RZ, P1, !PT ;  /* 0xffffffff05007810 */ /* 0x000fe40000ffe4ff */
[----:B0-----:R-:W-:-:S04]  /*00e0*/  LEA R2, P2, R4, R2, 0x2 ;  /* 0x0000000204027211 */ /* 0x001fc800078410ff */
[----:B------:R-:W-:-:S05]  /*00f0*/  LEA.HI.X R3, R4, R3, R5, 0x2, P2 ;  /* 0x0000000304037211 */ /* 0x000fca00010f1405 */
[----:B------:R-:W-:Y:S05]  /*0100*/  @!P0 BRA `(.L_x_4) ;  /* 0x00000020004c8947 */ /* 0x000fea0003800000 */
[----:B------:R-:W-:-:S04]  /*0110*/  ISETP.GT.U32.AND P0, PT, R4, 0x1, PT ;  /* 0x000000010400780c */ /* 0x000fc80003f04070 */
[----:B------:R-:W-:-:S13]  /*0120*/  ISETP.GT.U32.AND.EX P0, PT, R5, RZ, PT, P0 ;  /* 0x000000ff0500720c */ /* 0x000fda0003f04100 */
[----:B------:R-:W-:Y:S05]  /*0130*/  @P0 BRA `(.L_x_5) ;  /* 0x0000000400c00947 */ /* 0x000fea0003800000 */
[----:B------:R-:W-:Y:S01]  /*0140*/  BSSY B1, `(.L_x_6) ;  /* 0x000006e000017945 */ /* 0x000fe20003800000 */
[----:B------:R-:W-:-:S07]  /*0150*/  IMAD.MOV.U32 R0, RZ, RZ, RZ ;  /* 0x000000ffff007224 */ /* 0x000fce00078e00ff */
.L_x_11:
[----:B------:R-:W0:Y:S01]  /*0160*/  LDCU UR4, c[0x0][0x388] ;  /* 0x00007100ff0477ac */ /* 0x000e220008000800 */
[----:B------:R-:W1:Y:S01]  /*0170*/  LDC.64 R4, c[0x0][0x380] ;  /* 0x0000e000ff047b82 */ /* 0x000e620000000a00 */
[----:B------:R-:W-:Y:S01]  /*0180*/  ISETP.GE.U32.AND P0, PT, R12, 0xf, PT ;  /* 0x0000000f0c00780c */ /* 0x000fe20003f06070 */
[----:B------:R-:W-:Y:S02]  /*0190*/  IMAD.MOV.U32 R11, RZ, RZ, R12 ;  /* 0x000000ffff0b7224 */ /* 0x000fe400078e000c */
[----:B0-----:R-:W-:-:S10]  /*01a0*/  IMAD.U32 R13, RZ, RZ, UR4 ;  /* 0x00000004ff0d7e24 */ /* 0x001fd4000f8e00ff */
[----:B-----5:R-:W-:Y:S05]  /*01b0*/  @!P0 BRA `(.L_x_7) ;  /* 0x00000004002c8947 */ /* 0x020fea0003800000 */
[----:B------:R-:W-:Y:S01]  /*01c0*/  BSSY.RECONVERGENT B2, `(.L_x_7) ;  /* 0x000004a000027945 */ /* 0x000fe20003800200 */
[----:B------:R-:W-:Y:S02]  /*01d0*/  IMAD.MOV.U32 R10, RZ, RZ, RZ ;  /* 0x000000ffff0a7224 */ /* 0x000fe400078e00ff */
[----:B------:R-:W-:Y:S02]  /*01e0*/  IMAD.MOV.U32 R11, RZ, RZ, R12 ;  /* 0x000000ffff0b7224 */ /* 0x000fe400078e000c */
[----:B------:R-:W-:-:S07]  /*01f0*/  IMAD.U32 R13, RZ, RZ, UR4 ;  /* 0x00000004ff0d7e24 */ /* 0x000fce000f8e00ff */
.L_x_8:
[----:B0-----:R-:W0:Y:S01]  /*0200*/  LDC.64 R6, c[0x0][0x380] ;  /* 0x0000e000ff067b82 */ /* 0x001e220000000a00 */
[----:B------:R-:W-:-:S04]  /*0210*/  VIADD R9, R13, 0xfffffffe ;  /* 0xfffffffe0d097836 */ /* 0x000fc80000000000 */
[----:B0-----:R-:W-:-:S05]  /*0220*/  IMAD.WIDE R8, R9, 0x4, R6 ;  /* 0x0000000409087825 */ /* 0x001fca00078e0206 */
[----:B------:R-:W2:Y:S01]  /*0230*/  LDG.E R13, desc[UR6][R8.64] ;  /* 0x00000006080d7981 */ /* 0x000ea2000c1e1900 */
[----:B------:R-:W-:-:S04]  /*0240*/  IMAD.WIDE.U32 R14, R11, 0x4, R6 ;  /* 0x000000040b0e7825 */ /* 0x000fc800078e0006 */
[----:B------:R-:W-:Y:S01]  /*0250*/  VIADD R17, R11, 0xffffffff ;  /* 0xffffffff0b117836 */ /* 0x000fe20000000000 */
[----:B--2---:R0:W-:Y:S04]  /*0260*/  STG.E desc[UR6][R14.64], R13 ;  /* 0x0000000d0e007986 */ /* 0x0041e8000c101906 */
[----:B------:R-:W2:Y:S01]  /*0270*/  LDG.E R21, desc[UR6][R8.64+-0x4] ;  /* 0xfffffc0608157981 */ /* 0x000ea2000c1e1900 */
[----:B------:R-:W-:-:S04]  /*0280*/  IMAD.WIDE.U32 R16, R17, 0x4, R6 ;  /* 0x0000000411107825 */ /* 0x000fc800078e0006 */
[----:B------:R-:W-:Y:S01]  /*0290*/  VIADD R19, R11, 0xfffffffe ;  /* 0xfffffffe0b137836 */ /* 0x000fe20000000000 */
[----:B--2---:R2:W-:Y:S04]  /*02a0*/  STG.E desc[UR6][R16.64], R21 ;  /* 0x0000001510007986 */ /* 0x0045e8000c101906 */
[----:B------:R-:W3:Y:S01]  /*02b0*/  LDG.E R25, desc[UR6][R8.64+-0x8] ;  /* 0xfffff80608197981 */ /* 0x000ee2000c1e1900 */
[----:B------:R-:W-:-:S04]  /*02c0*/  IMAD.WIDE.U32 R18, R19, 0x4, R6 ;  /* 0x0000000413127825 */ /* 0x000fc800078e0006 */
[----:B------:R-:W-:Y:S01]  /*02d0*/  VIADD R23, R11, 0xfffffffd ;  /* 0xfffffffd0b177836 */ /* 0x000fe20000000000 */
[----:B---3--:R3:W-:Y:S04]  /*02e0*/  STG.E desc[UR6][R18.64], R25 ;  /* 0x0000001912007986 */ /* 0x0087e8000c101906 */
[----:B------:R-:W4:Y:S01]  /*02f0*/  LDG.E R27, desc[UR6][R8.64+-0xc] ;  /* 0xfffff406081b7981 */ /* 0x000f22000c1e1900 */
[----:B0-----:R-:W-:-:S04]  /*0300*/  IMAD.WIDE.U32 R14, R23, 0x4, R6 ;  /* 0x00000004170e7825 */ /* 0x001fc800078e0006 */
[----:B------:R-:W-:Y:S01]  /*0310*/  VIADD R13, R11, 0xfffffffc ;  /* 0xfffffffc0b0d7836 */ /* 0x000fe20000000000 */
[----:B----4-:R0:W-:Y:S04]  /*0320*/  STG.E desc[UR6][R14.64], R27 ;  /* 0x0000001b0e007986 */ /* 0x0101e8000c101906 */
[----:B------:R-:W4:Y:S01]  /*0330*/  LDG.E R23, desc[UR6][R8.64+-0x10] ;  /* 0xfffff00608177981 */ /* 0x000f22000c1e1900 */
[----:B--2---:R-:W-:-:S04]  /*0340*/  IMAD.WIDE.U32 R16, R13, 0x4, R6 ;  /* 0x000000040d107825 */ /* 0x004fc800078e0006 */
[----:B------:R-:W-:Y:S01]  /*0350*/  VIADD R13, R11, 0xfffffffb ;  /* 0xfffffffb0b0d7836 */ /* 0x000fe20000000000 */
[----:B----4-:R2:W-:Y:S04]  /*0360*/  STG.E desc[UR6][R16.64], R23 ;  /* 0x0000001710007986 */ /* 0x0105e8000c101906 */
[----:B------:R-:W4:Y:S01]  /*0370*/  LDG.E R21, desc[UR6][R8.64+-0x14] ;  /* 0xffffec0608157981 */ /* 0x000f22000c1e1900 */
[----:B---3--:R-:W-:-:S04]  /*0380*/  IMAD.WIDE.U32 R18, R13, 0x4, R6 ;  /* 0x000000040d127825 */ /* 0x008fc800078e0006 */
[----:B------:R-:W-:Y:S01]  /*0390*/  VIADD R13, R11, 0xfffffffa ;  /* 0xfffffffa0b0d7836 */ /* 0x000fe20000000000 */
[----:B----4-:R3:W-:Y:S04]  /*03a0*/  STG.E desc[UR6][R18.64], R21 ;  /* 0x0000001512007986 */ /* 0x0107e8000c101906 */
        /* <DEDUP_REMOVED lines=32> */
[----:B------:R-:W2:Y:S01]  /*05b0*/  LDG.E R25, desc[UR6][R8.64+-0x38] ;  /* 0xffffc80608197981 */ /* 0x000ea2000c1e1900 */
[----:B---3--:R-:W-:-:S04]  /*05c0*/  IMAD.WIDE.U32 R18, R13, 0x4, R6 ;  /* 0x000000040d127825 */ /* 0x008fc800078e0006 */
[----:B------:R-:W-:Y:S01]  /*05d0*/  VIADD R13, R11, 0xfffffff1 ;  /* 0xfffffff10b0d7836 */ /* 0x000fe20000000000 */
[----:B--2---:R0:W-:Y:S04]  /*05e0*/  STG.E desc[UR6][R18.64], R25 ;  /* 0x0000001912007986 */ /* 0x0041e8000c101906 */
[----:B------:R-:W2:Y:S01]  /*05f0*/  LDG.E R27, desc[UR6][R8.64+-0x3c] ;  /* 0xffffc406081b7981 */ /* 0x000ea2000c1e1900 */
[----:B------:R-:W-:-:S04]  /*0600*/  IMAD.WIDE.U32 R6, R13, 0x4, R6 ;  /* 0x000000040d067825 */ /* 0x000fc800078e0006 */
[----:B------:R-:W-:Y:S02]  /*0610*/  VIADD R10, R10, 0x10 ;  /* 0x000000100a0a7836 */ /* 0x000fe40000000000 */
[----:B------:R-:W-:-:S03]  /*0620*/  VIADD R11, R11, 0xfffffff0 ;  /* 0xfffffff00b0b7836 */ /* 0x000fc60000000000 */
[----:B------:R-:W-:Y:S01]  /*0630*/  ISETP.NE.AND P0, PT, R10, RZ, PT ;  /* 0x000000ff0a00720c */ /* 0x000fe20003f05270 */
[----:B--2---:R0:W-:-:S12]  /*0640*/  STG.E desc[UR6][R6.64], R27 ;  /* 0x0000001b06007986 */ /* 0x0041d8000c101906 */
[----:B------:R-:W-:Y:S05]  /*0650*/  @P0 BRA `(.L_x_8) ;  /* 0xfffffff800e80947 */ /* 0x000fea000383ffff */
[----:B------:R-:W-:Y:S05]  /*0660*/  BSYNC.RECONVERGENT B2 ;  /* 0x0000000000027941 */ /* 0x000fea0003800200 */
.L_x_7:
[----:B0-----:R-:W-:-:S04]  /*0670*/  VIADD R15, R13, 0xfffffffe ;  /* 0xfffffffe0d0f7836 */ /* 0x001fc80000000000 */
[----:B-1----:R-:W-:-:S06]  /*0680*/  IMAD.WIDE R14, R15, 0x4, R4 ;  /* 0x000000040f0e7825 */ /* 0x002fcc00078e0204 */
[----:B------:R-:W2:Y:S01]  /*0690*/  LDG.E R15, desc[UR6][R14.64] ;  /* 0x000000060e0f7981 */ /* 0x000ea2000c1e1900 */
[----:B------:R-:W-:Y:S01]  /*06a0*/  IMAD.WIDE.U32 R16, R11, 0x4, R4 ;  /* 0x000000040b107825 */ /* 0x000fe200078e0004 */
[----:B------:R-:W0:Y:S08]  /*06b0*/  LDC.64 R6, c[0x0][0x3a8] ;  /* 0x0000ea00ff067b82 */ /* 0x000e300000000a00 */
[----:B------:R-:W1:Y:S08]  /*06c0*/  LDC.64 R4, c[0x0][0x380] ;  /* 0x0000e000ff047b82 */ /* 0x000e700000000a00 */
[----:B------:R-:W3:Y:S01]  /*06d0*/  LDC.64 R8, c[0x0][0x3b0] ;  /* 0x0000ec00ff087b82 */ /* 0x000ee20000000a00 */
[----:B--2---:R2:W-:Y:S04]  /*06e0*/  STG.E desc[UR6][R16.64], R15 ;  /* 0x0000000f10007986 */ /* 0x0045e8000c101906 */
[----:B------:R-:W1:Y:S03]  /*06f0*/  LDG.E R13, desc[UR6][R2.64+-0x4] ;  /* 0xfffffc06020d7981 */ /* 0x000e66000c1e1900 */
[----:B------:R-:W4:Y:S01]  /*0700*/  LDC.64 R10, c[0x0][0x398] ;  /* 0x0000e600ff0a7b82 */ /* 0x000f220000000a00 */
[----:B------:R-:W-:-:S02]  /*0710*/  IMAD.MOV.U32 R19, RZ, RZ, 0x1 ;  /* 0x00000001ff137424 */ /* 0x000fc400078e00ff */
[----:B------:R-:W-:Y:S01]  /*0720*/  IMAD.MOV.U32 R18, RZ, RZ, RZ ;  /* 0x000000ffff127224 */ /* 0x000fe200078e00ff */
[----:B-1----:R2:W-:Y:S04]  /*0730*/  STG.E desc[UR6][R4.64], R13 ;  /* 0x0000000d04007986 */ /* 0x0025e8000c101906 */
[----:B0-----:R2:W-:Y:S04]  /*0740*/  STG.E desc[UR6][R6.64], RZ ;  /* 0x000000ff06007986 */ /* 0x0015e8000c101906 */
[----:B---3--:R2:W-:Y:S04]  /*0750*/  STG.E desc[UR6][R8.64], R13 ;  /* 0x0000000d08007986 */ /* 0x0085e8000c101906 */
[----:B----4-:R2:W5:Y:S01]  /*0760*/  ATOMG.E.CAS.STRONG.GPU PT, RZ, [R10], R18, R19 ;  /* 0x000000120aff73a9 */ /* 0x01056200001ee113 */
[----:B------:R-:W-:Y:S01]  /*0770*/  BSSY B2, `(.L_x_9) ;  /* 0x0000006000027945 */ /* 0x000fe20003800000 */
.L_x_10:
[----:B--2---:R-:W-:Y:S01]  /*0780*/  CS2R R4, SRZ ;  /* 0x0000000000047805 */ /* 0x004fe2000001ff00 */
[----:B------:R-:W-:Y:S05]  /*0790*/  YIELD ;  /* 0x0000000000007946 */ /* 0x000fea0003800000 */
[----:B------:R-:W2:Y:S02]  /*07a0*/  ATOMG.E.CAS.STRONG.GPU PT, R4, [R10], R4, R5 ;  /* 0x000000040a0473a9 */ /* 0x000ea400001ee105 */
[----:B--2---:R-:W-:-:S13]  /*07b0*/  ISETP.NE.AND P0, PT, R4, RZ, PT ;  /* 0x000000ff0400720c */ /* 0x004fda0003f05270 */
[----:B------:R-:W-:Y:S05]  /*07c0*/  @P0 BRA `(.L_x_10) ;  /* 0xfffffffc00ec0947 */ /* 0x000fea000383ffff */
[----:B------:R-:W-:Y:S05]  /*07d0*/  BSYNC B2 ;  /* 0x0000000000027941 */ /* 0x000fea0003800000 */
.L_x_9:
[----:B------:R-:W0:Y:S01]  /*07e0*/  LDCU UR4, c[0x0][0x390] ;  /* 0x00007200ff0477ac */ /* 0x000e220008000800 */
[----:B------:R-:W-:-:S05]  /*07f0*/  VIADD R0, R0, 0x1 ;  /* 0x0000000100007836 */ /* 0x000fca0000000000 */
[----:B0-----:R-:W-:-:S13]  /*0800*/  ISETP.NE.AND P0, PT, R0, UR4, PT ;  /* 0x0000000400007c0c */ /* 0x001fda000bf05270 */
[----:B------:R-:W-:Y:S05]  /*0810*/  @P0 BRA `(.L_x_11) ;  /* 0xfffffff800500947 */ /* 0x000fea000383ffff */
[----:B------:R-:W-:Y:S05]  /*0820*/  BSYNC B1 ;  /* 0x0000000000017941 */ /* 0x000fea0003800000 */
.L_x_6:
[----:B------:R-:W-:Y:S05]  /*0830*/  BRA `(.L_x_3) ;  /* 0x0000002800a07947 */ /* 0x000fea0003800000 */
.L_x_5:
[C---:B------:R-:W-:Y:S01]  /*0840*/  VIADD R18, R4.reuse, 0xf ;  /* 0x0000000f04127836 */ /* 0x040fe20000000000 */
[----:B------:R-:W-:Y:S01]  /*0850*/  BSSY B1, `(.L_x_12) ;  /* 0x000019d000017945 */ /* 0x000fe20003800000 */
[C---:B------:R-:W-:Y:S01]  /*0860*/  VIADD R16, R4.reuse, 0x7 ;  /* 0x0000000704107836 */ /* 0x040fe20000000000 */
[----:B------:R-:W-:Y:S01]  /*0870*/  LOP3.LUT R20, R4, 0xf, RZ, 0xc0, !PT ;  /* 0x0000000f04147812 */ /* 0x000fe200078ec0ff */
[----:B------:R-:W-:Y:S01]  /*0880*/  IMAD.MOV.U32 R15, RZ, RZ, RZ ;  /* 0x000000ffff0f7224 */ /* 0x000fe200078e00ff */
[----:B------:R-:W-:Y:S01]  /*0890*/  LOP3.LUT R6, R18, 0xf, RZ, 0xc0, !PT ;  /* 0x0000000f12067812 */ /* 0x000fe200078ec0ff */
[----:B------:R-:W0:Y:S01]  /*08a0*/  LDCU.64 UR8, c[0x0][0x380] ;  /* 0x00007000ff0877ac */ /* 0x000e220008000a00 */
[----:B------:R-:W-:Y:S02]  /*08b0*/  LOP3.LUT R5, R16, 0x7, RZ, 0xc0, !PT ;  /* 0x0000000710057812 */ /* 0x000fe400078ec0ff */
[----:B------:R-:W-:Y:S02]  /*08c0*/  IADD3 R6, P2, PT, R6, -0x1, RZ ;  /* 0xffffffff06067810 */ /* 0x000fe40007f5e0ff */
[----:B------:R-:W-:-:S02]  /*08d0*/  IADD3 R5, P3, PT, R5, -0x1, RZ ;  /* 0xffffffff05057810 */ /* 0x000fc40007f7e0ff */
[----:B------:R-:W-:Y:S01]  /*08e0*/  ISETP.GE.U32.AND P0, PT, R6, 0x7, PT ;  /* 0x000000070600780c */ /* 0x000fe20003f06070 */
[----:B------:R-:W-:Y:S01]  /*08f0*/  IMAD.X R6, RZ, RZ, -0x1, P2 ;  /* 0xffffffffff067424 */ /* 0x000fe200010e06ff */
[----:B------:R-:W-:Y:S01]  /*0900*/  ISETP.GE.U32.AND P1, PT, R5, 0x3, PT ;  /* 0x000000030500780c */ /* 0x000fe20003f26070 */
[----:B------:R-:W-:Y:S01]  /*0910*/  IMAD.X R5, RZ, RZ, -0x1, P3 ;  /* 0xffffffffff057424 */ /* 0x000fe200018e06ff */
[----:B------:R-:W-:Y:S02]  /*0920*/  LOP3.LUT R13, R4, 0x7, RZ, 0xc0, !PT ;  /* 0x00000007040d7812 */ /* 0x000fe400078ec0ff */
[----:B------:R-:W-:Y:S02]  /*0930*/  ISETP.GE.U32.AND.EX P0, PT, R6, RZ, PT, P0 ;  /* 0x000000ff0600720c */ /* 0x000fe40003f06100 */
[----:B------:R-:W-:Y:S02]  /*0940*/  ISETP.GE.U32.AND.EX P1, PT, R5, RZ, PT, P1 ;  /* 0x000000ff0500720c */ /* 0x000fe40003f26110 */
[----:B------:R-:W-:-:S02]  /*0950*/  LOP3.LUT R14, R14, 0xfffffff0, RZ, 0xc0, !PT ;  /* 0xfffffff00e0e7812 */ /* 0x000fc400078ec0ff */
[----:B0-----:R-:W-:-:S09]  /*0960*/  LOP3.LUT R16, R16, 0x3, RZ, 0xc0, !PT ;  /* 0x0000000310107812 */ /* 0x001fd200078ec0ff */
.L_x_26:
[----:B------:R-:W0:Y:S01]  /*0970*/  LDCU UR4, c[0x0][0x388] ;  /* 0x00007100ff0477ac */ /* 0x000e220008000800 */
[----:B------:R-:W-:Y:S01]  /*0980*/  ISETP.GE.U32.AND P2, PT, R12, 0xf, PT ;  /* 0x0000000f0c00780c */ /* 0x000fe20003f46070 */
[----:B------:R-:W-:Y:S02]  /*0990*/  IMAD.MOV.U32 R7, RZ, RZ, R12 ;  /* 0x000000ffff077224 */ /* 0x000fe400078e000c */
[----:B0-----:R-:W-:-:S10]  /*09a0*/  IMAD.U32 R11, RZ, RZ, UR4 ;  /* 0x00000004ff0b7e24 */ /* 0x001fd4000f8e00ff */
[----:B-----5:R-:W-:Y:S05]  /*09b0*/  @!P2 BRA `(.L_x_13) ;  /* 0x00000004003ca947 */ /* 0x020fea0003800000 */
[----:B------:R-:W0:Y:S01]  /*09c0*/  LDCU UR5, c[0x0][0x388] ;  /* 0x00007100ff0577ac */ /* 0x000e220008000800 */
[----:B------:R-:W-:Y:S01]  /*09d0*/  BSSY.RECONVERGENT B2, `(.L_x_14) ;  /* 0x000004b000027945 */ /* 0x000fe20003800200 */
[----:B0-----:R-:W-:Y:S02]  /*09e0*/  ULOP3.LUT UR4, UR5, 0xfffffff0, URZ, 0xc0, !UPT ;  /* 0xfffffff005047892 */ /* 0x001fe4000f8ec0ff */
[----:B------:R-:W-:Y:S02]  /*09f0*/  UIADD3 UR5, UPT, UPT, UR5, -0x8, URZ ;  /* 0xfffffff805057890 */ /* 0x000fe4000fffe0ff */
[----:B------:R-:W-:-:S04]  /*0a00*/  UIADD3 UR4, UPT, UPT, -UR4, URZ, URZ ;  /* 0x000000ff04047290 */ /* 0x000fc8000fffe1ff */
[----:B------:R-:W-:Y:S02]  /*0a10*/  IMAD.U32 R9, RZ, RZ, UR5 ;  /* 0x00000005ff097e24 */ /* 0x000fe4000f8e00ff */
[----:B------:R-:W-:-:S07]  /*0a20*/  IMAD.U32 R8, RZ, RZ, UR4 ;  /* 0x00000004ff087e24 */ /* 0x000fce000f8e00ff */
.L_x_15:
[----:B-1----:R-:W0:Y:S01]  /*0a30*/  LDC.64 R4, c[0x0][0x380] ;  /* 0x0000e000ff047b82 */ /* 0x002e220000000a00 */
[----:B------:R-:W-:-:S04]  /*0a40*/  VIADD R23, R9, 0x6 ;  /* 0x0000000609177836 */ /* 0x000fc80000000000 */
[----:B0-----:R-:W-:-:S05]  /*0a50*/  IMAD.WIDE R6, R23, 0x4, R4 ;  /* 0x0000000417067825 */ /* 0x001fca00078e0204 */
[----:B------:R-:W2:Y:S01]  /*0a60*/  LDG.E R17, desc[UR6][R6.64] ;  /* 0x0000000606117981 */ /* 0x000ea2000c1e1900 */
[----:B------:R-:W-:-:S04]  /*0a70*/  VIADD R11, R9, 0x7 ;  /* 0x00000007090b7836 */ /* 0x000fc80000000000 */
[----:B------:R-:W-:-:S05]  /*0a80*/  IMAD.WIDE.U32 R10, R11, 0x4, R4 ;  /* 0x000000040b0a7825 */ /* 0x000fca00078e0004 */
[----:B--2---:R0:W-:Y:S04]  /*0a90*/  STG.E desc[UR6][R10.64], R17 ;  /* 0x000000110a007986 */ /* 0x0041e8000c101906 */
        /* <DEDUP_REMOVED lines=10> */
[----:B0-----:R-:W-:Y:S01]  /*0b40*/  VIADD R11, R9, 0x3 ;  /* 0x00000003090b7836 */ /* 0x001fe20000000000 */
[----:B---3--:R0:W-:Y:S04]  /*0b50*/  STG.E desc[UR6][R26.64], R29 ;  /* 0x0000001d1a007986 */ /* 0x0081e8000c101906 */
[----:B------:R-:W3:Y:S01]  /*0b60*/  LDG.E R17, desc[UR6][R6.64+-0x10] ;  /* 0xfffff00606117981 */ /* 0x000ee2000c1e1900 */
[----:B------:R-:W-:-:S04]  /*0b70*/  IMAD.WIDE.U32 R10, R11, 0x4, R4 ;  /* 0x000000040b0a7825 */ /* 0x000fc800078e0004 */
[----:B-1----:R-:W-:Y:S01]  /*0b80*/  VIADD R23, R9, 0x2 ;  /* 0x0000000209177836 */ /* 0x002fe20000000000 */
[----:B---3--:R1:W-:Y:S04]  /*0b90*/  STG.E desc[UR6][R10.64], R17 ;  /* 0x000000110a007986 */ /* 0x0083e8000c101906 */
[----:B------:R-:W3:Y:S01]  /*0ba0*/  LDG.E R19, desc[UR6][R6.64+-0x14] ;  /* 0xffffec0606137981 */ /* 0x000ee2000c1e1900 */
[----:B------:R-:W-:-:S04]  /*0bb0*/  IMAD.WIDE.U32 R22, R23, 0x4, R4 ;  /* 0x0000000417167825 */ /* 0x000fc800078e0004 */
[----:B--2---:R-:W-:Y:S01]  /*0bc0*/  VIADD R25, R9, 0x1 ;  /* 0x0000000109197836 */ /* 0x004fe20000000000 */
[----:B---3--:R2:W-:Y:S04]  /*0bd0*/  STG.E desc[UR6][R22.64], R19 ;  /* 0x0000001316007986 */ /* 0x0085e8000c101906 */
[----:B------:R-:W3:Y:S01]  /*0be0*/  LDG.E R21, desc[UR6][R6.64+-0x18] ;  /* 0xffffe80606157981 */ /* 0x000ee2000c1e1900 */
[----:B------:R-:W-:-:S05]  /*0bf0*/  IMAD.WIDE.U32 R24, R25, 0x4, R4 ;  /* 0x0000000419187825 */ /* 0x000fca00078e0004 */
[----:B---3--:R3:W-:Y:S04]  /*0c00*/  STG.E desc[UR6][R24.64], R21 ;  /* 0x0000001518007986 */ /* 0x0087e8000c101906 */
[----:B0-----:R-:W4:Y:S01]  /*0c10*/  LDG.E R29, desc[UR6][R6.64+-0x1c] ;  /* 0xffffe406061d7981 */ /* 0x001f22000c1e1900 */
[----:B------:R-:W-:-:S04]  /*0c20*/  IMAD.WIDE.U32 R26, R9, 0x4, R4 ;  /* 0x00000004091a7825 */ /* 0x000fc800078e0004 */
[----:B-1----:R-:W-:Y:S01]  /*0c30*/  VIADD R11, R9, 0xffffffff ;  /* 0xffffffff090b7836 */ /* 0x002fe20000000000 */
[----:B----4-:R0:W-:Y:S04]  /*0c40*/  STG.E desc[UR6][R26.64], R29 ;  /* 0x0000001d1a007986 */ /* 0x0101e8000c101906 */
[----:B------:R-:W4:Y:S01]  /*0c50*/  LDG.E R17, desc[UR6][R6.64+-0x20] ;  /* 0xffffe00606117981 */ /* 0x000f22000c1e1900 */
[----:B------:R-:W-:-:S04]  /*0c60*/  IMAD.WIDE.U32 R10, R11, 0x4, R4 ;  /* 0x000000040b0a7825 */ /* 0x000fc800078e0004 */
[----:B--2---:R-:W-:Y:S01]  /*0c70*/  VIADD R23, R9, 0xfffffffe ;  /* 0xfffffffe09177836 */ /* 0x004fe20000000000 */
[----:B----4-:R1:W-:Y:S04]  /*0c80*/  STG.E desc[UR6][R10.64], R17 ;  /* 0x000000110a007986 */ /* 0x0103e8000c101906 */
[----:B------:R-:W2:Y:S01]  /*0c90*/  LDG.E R19, desc[UR6][R6.64+-0x24] ;  /* 0xffffdc0606137981 */ /* 0x000ea2000c1e1900 */
[----:B------:R-:W-:-:S04]  /*0ca0*/  IMAD.WIDE.U32 R22, R23, 0x4, R4 ;  /* 0x0000000417167825 */ /* 0x000fc800078e0004 */
[----:B---3--:R-:W-:Y:S01]  /*0cb0*/  VIADD R25, R9, 0xfffffffd ;  /* 0xfffffffd09197836 */ /* 0x008fe20000000000 */
[----:B--2---:R2:W-:Y:S04]  /*0cc0*/  STG.E desc[UR6][R22.64], R19 ;  /* 0x0000001316007986 */ /* 0x0045e8000c101906 */
[----:B------:R-:W3:Y:S01]  /*0cd0*/  LDG.E R28, desc[UR6][R6.64+-0x28] ;  /* 0xffffd806061c7981 */ /* 0x000ee2000c1e1900 */
[----:B------:R-:W-:-:S04]  /*0ce0*/  IMAD.WIDE.U32 R24, R25, 0x4, R4 ;  /* 0x0000000419187825 */ /* 0x000fc800078e0004 */
[----:B------:R-:W-:Y:S01]  /*0cf0*/  VIADD R21, R9, 0xfffffffc ;  /* 0xfffffffc09157836 */ /* 0x000fe20000000000 */
[----:B---3--:R3:W-:Y:S04]  /*0d00*/  STG.E desc[UR6][R24.64], R28 ;  /* 0x0000001c18007986 */ /* 0x0087e8000c101906 */
[----:B0-----:R-:W4:Y:S01]  /*0d10*/  LDG.E R27, desc[UR6][R6.64+-0x2c] ;  /* 0xffffd406061b7981 */ /* 0x001f22000c1e1900 */
[----:B-1----:R-:W-:-:S04]  /*0d20*/  IMAD.WIDE.U32 R10, R21, 0x4, R4 ;  /* 0x00000004150a7825 */ /* 0x002fc800078e0004 */
        /* <DEDUP_REMOVED lines=11> */
[----:B0-----:R-:W-:-:S04]  /*0de0*/  IMAD.WIDE.U32 R10, R17, 0x4, R4 ;  /* 0x00000004110a7825 */ /* 0x001fc800078e0004 */
        /* <DEDUP_REMOVED lines=10> */
.L_x_14:
[C---:B------:R-:W-:Y:S02]  /*0e90*/  VIADD R7, R9.reuse, 0x7 ;  /* 0x0000000709077836 */ /* 0x040fe40000000000 */
[----:B-1----:R-:W-:-:S07]  /*0ea0*/  VIADD R11, R9, 0x8 ;  /* 0x00000008090b7836 */ /* 0x002fce0000000000 */
.L_x_13:
[----:B------:R-:W-:-:S13]  /*0eb0*/  ISETP.NE.AND P2, PT, R20, RZ, PT ;  /* 0x000000ff1400720c */ /* 0x000fda0003f45270 */
[----:B------:R-:W-:Y:S05]  /*0ec0*/  @!P2 BRA `(.L_x_16) ;  /* 0x000000040054a947 */ /* 0x000fea0003800000 */
[----:B------:R-:W-:Y:S01]  /*0ed0*/  VIADD R4, R20, 0xffffffff ;  /* 0xffffffff14047836 */ /* 0x000fe20000000000 */
[----:B------:R-:W-:-:S04]  /*0ee0*/  ISETP.NE.AND P3, PT, R13, RZ, PT ;  /* 0x000000ff0d00720c */ /* 0x000fc80003f65270 */
[----:B------:R-:W-:-:S13]  /*0ef0*/  ISETP.GE.U32.AND P2, PT, R4, 0x7, PT ;  /* 0x000000070400780c */ /* 0x000fda0003f46070 */
[----:B------:R-:W-:Y:S05]  /*0f00*/  @!P2 BRA `(.L_x_17) ;  /* 0x000000000090a947 */ /* 0x000fea0003800000 */
[----:B------:R-:W0:Y:S01]  /*0f10*/  LDC.64 R4, c[0x0][0x380] ;  /* 0x0000e000ff047b82 */ /* 0x000e220000000a00 */
[----:B------:R-:W-:-:S04]  /*0f20*/  VIADD R25, R11, 0xfffffffe ;  /* 0xfffffffe0b197836 */ /* 0x000fc80000000000 */
[----:B0-----:R-:W-:-:S05]  /*0f30*/  IMAD.WIDE R24, R25, 0x4, R4 ;  /* 0x0000000419187825 */ /* 0x001fca00078e0204 */
[----:B------:R-:W2:Y:S01]  /*0f40*/  LDG.E R17, desc[UR6][R24.64] ;  /* 0x0000000618117981 */ /* 0x000ea2000c1e1900 */
[C---:B------:R-:W-:Y:S02]  /*0f50*/  VIADD R27, R7.reuse, 0xfffffffe ;  /* 0xfffffffe071b7836 */ /* 0x040fe40000000000 */
[----:B------:R-:W-:-:S04]  /*0f60*/  IMAD.WIDE.U32 R10, R7, 0x4, R4 ;  /* 0x00000004070a7825 */ /* 0x000fc800078e0004 */
[----:B------:R-:W-:Y:S01]  /*0f70*/  IMAD.WIDE R8, R27, 0x4, R4 ;  /* 0x000000041b087825 */ /* 0x000fe200078e0204 */
[----:B--2---:R0:W-:Y:S04]  /*0f80*/  STG.E desc[UR6][R10.64], R17 ;  /* 0x000000110a007986 */ /* 0x0041e8000c101906 */
        /* <DEDUP_REMOVED lines=12> */
[----:B0-----:R-:W4:Y:S01]  /*1050*/  LDG.E R17, desc[UR6][R8.64+-0xc] ;  /* 0xfffff40608117981 */ /* 0x001f22000c1e1900 */
[----:B------:R-:W-:-:S04]  /*1060*/  IMAD.WIDE.U32 R28, R29, 0x4, R4 ;  /* 0x000000041d1c7825 */ /* 0x000fc800078e0004 */
[----:B-1----:R-:W-:Y:S01]  /*1070*/  VIADD R23, R7, 0xfffffffb ;  /* 0xfffffffb07177836 */ /* 0x002fe20000000000 */
[----:B----4-:R0:W-:Y:S04]  /*1080*/  STG.E desc[UR6][R28.64], R17 ;  /* 0x000000111c007986 */ /* 0x0101e8000c101906 */
[----:B------:R-:W4:Y:S01]  /*1090*/  LDG.E R19, desc[UR6][R8.64+-0x10] ;  /* 0xfffff00608137981 */ /* 0x000f22000c1e1900 */
[----:B------:R-:W-:-:S04]  /*10a0*/  IMAD.WIDE.U32 R22, R23, 0x4, R4 ;  /* 0x0000000417167825 */ /* 0x000fc800078e0004 */
[----:B------:R-:W-:Y:S01]  /*10b0*/  VIADD R11, R7, 0xfffffffa ;  /* 0xfffffffa070b7836 */ /* 0x000fe20000000000 */
[----:B----4-:R0:W-:Y:S04]  /*10c0*/  STG.E desc[UR6][R22.64], R19 ;  /* 0x0000001316007986 */ /* 0x0101e8000c101906 */
[----:B--2---:R-:W2:Y:S01]  /*10d0*/  LDG.E R21, desc[UR6][R8.64+-0x14] ;  /* 0xffffec0608157981 */ /* 0x004ea2000c1e1900 */
[----:B---3--:R-:W-:-:S04]  /*10e0*/  IMAD.WIDE.U32 R24, R11, 0x4, R4 ;  /* 0x000000040b187825 */ /* 0x008fc800078e0004 */
[----:B------:R-:W-:Y:S01]  /*10f0*/  VIADD R11, R7, 0xfffffff9 ;  /* 0xfffffff9070b7836 */ /* 0x000fe20000000000 */
[----:B--2---:R0:W-:Y:S04]  /*1100*/  STG.E desc[UR6][R24.64], R21 ;  /* 0x0000001518007986 */ /* 0x0041e8000c101906 */
[----:B------:R-:W2:Y:S01]  /*1110*/  LDG.E R27, desc[UR6][R8.64+-0x18] ;  /* 0xffffe806081b7981 */ /* 0x000ea2000c1e1900 */
[----:B------:R-:W-:-:S04]  /*1120*/  IMAD.WIDE.U32 R4, R11, 0x4, R4 ;  /* 0x000000040b047825 */ /* 0x000fc800078e0004 */
[----:B------:R-:W-:Y:S01]  /*1130*/  VIADD R7, R7, 0xfffffff8 ;  /* 0xfffffff807077836 */ /* 0x000fe20000000000 */
[----:B--2---:R0:W-:Y:S06]  /*1140*/  STG.E desc[UR6][R4.64], R27 ;  /* 0x0000001b04007986 */ /* 0x0041ec000c101906 */
.L_x_17:
[----:B------:R-:W-:Y:S05]  /*1150*/  @!P3 BRA `(.L_x_16) ;  /* 0x0000000000b0b947 */ /* 0x000fea0003800000 */
[----:B0-----:R-:W-:Y:S01]  /*1160*/  VIADD R4, R13, 0xffffffff ;  /* 0xffffffff0d047836 */ /* 0x001fe20000000000 */
[----:B------:R-:W0:Y:S04]  /*1170*/  LDC R6, c[0x0][0x388] ;  /* 0x0000e200ff067b82 */ /* 0x000e280000000800 */
[----:B------:R-:W-:-:S13]  /*1180*/  ISETP.GE.U32.AND P2, PT, R4, 0x3, PT ;  /* 0x000000030400780c */ /* 0x000fda0003f46070 */
[----:B------:R-:W1:Y:S01]  /*1190*/  @P2 LDC.64 R4, c[0x0][0x380] ;  /* 0x0000e000ff042b82 */ /* 0x000e620000000a00 */
[----:B------:R-:W-:-:S04]  /*11a0*/  @P2 VIADD R29, R11, 0xfffffffe ;  /* 0xfffffffe0b1d2836 */ /* 0x000fc80000000000 */
[----:B-1----:R-:W-:-:S06]  /*11b0*/  @P2 IMAD.WIDE R28, R29, 0x4, R4 ;  /* 0x000000041d1c2825 */ /* 0x002fcc00078e0204 */
[----:B------:R-:W2:Y:S01]  /*11c0*/  @P2 LDG.E R29, desc[UR6][R28.64] ;  /* 0x000000061c1d2981 */ /* 0x000ea2000c1e1900 */
[C---:B------:R-:W-:Y:S02]  /*11d0*/  @P2 VIADD R27, R7.reuse, 0xfffffffe ;  /* 0xfffffffe071b2836 */ /* 0x040fe40000000000 */
[----:B------:R-:W-:-:S04]  /*11e0*/  @P2 IMAD.WIDE.U32 R22, R7, 0x4, R4 ;  /* 0x0000000407162825 */ /* 0x000fc800078e0004 */
[----:B------:R-:W-:Y:S01]  /*11f0*/  @P2 IMAD.WIDE R8, R27, 0x4, R4 ;  /* 0x000000041b082825 */ /* 0x000fe200078e0204 */
[----:B--2---:R1:W-:Y:S04]  /*1200*/  @P2 STG.E desc[UR6][R22.64], R29 ;  /* 0x0000001d16002986 */ /* 0x0043e8000c101906 */
[----:B------:R-:W2:Y:S01]  /*1210*/  @P2 LDG.E R17, desc[UR6][R8.64] ;  /* 0x0000000608112981 */ /* 0x000ea2000c1e1900 */
[----:B------:R-:W-:-:S04]  /*1220*/  @P2 VIADD R25, R7, 0xffffffff ;  /* 0xffffffff07192836 */ /* 0x000fc80000000000 */
[----:B------:R-:W-:-:S05]  /*1230*/  @P2 IMAD.WIDE.U32 R24, R25, 0x4, R4 ;  /* 0x0000000419182825 */ /* 0x000fca00078e0004 */
[----:B--2---:R1:W-:Y:S04]  /*1240*/  @P2 STG.E desc[UR6][R24.64], R17 ;  /* 0x0000001118002986 */ /* 0x0043e8000c101906 */
[----:B------:R-:W2:Y:S01]  /*1250*/  @P2 LDG.E R19, desc[UR6][R8.64+-0x4] ;  /* 0xfffffc0608132981 */ /* 0x000ea2000c1e1900 */
[----:B------:R-:W-:-:S04]  /*1260*/  @P2 IMAD.WIDE.U32 R26, R27, 0x4, R4 ;  /* 0x000000041b1a2825 */ /* 0x000fc800078e0004 */
[----:B------:R-:W-:Y:S01]  /*1270*/  @P2 VIADD R11, R7, 0xfffffffd ;  /* 0xfffffffd070b2836 */ /* 0x000fe20000000000 */
[----:B--2---:R1:W-:Y:S04]  /*1280*/  @P2 STG.E desc[UR6][R26.64], R19 ;  /* 0x000000131a002986 */ /* 0x0043e8000c101906 */
[----:B------:R-:W2:Y:S01]  /*1290*/  @P2 LDG.E R21, desc[UR6][R8.64+-0x8] ;  /* 0xfffff80608152981 */ /* 0x000ea2000c1e1900 */
[----:B------:R-:W-:Y:S01]  /*12a0*/  @P2 IMAD.WIDE.U32 R4, R11, 0x4, R4 ;  /* 0x000000040b042825 */ /* 0x000fe200078e0004 */
[----:B0-----:R-:W-:-:S03]  /*12b0*/  LOP3.LUT P3, RZ, R6, 0x3, RZ, 0xc0, !PT ;  /* 0x0000000306ff7812 */ /* 0x001fc6000786c0ff */
[----:B------:R-:W-:Y:S01]  /*12c0*/  @P2 VIADD R7, R7, 0xfffffffc ;  /* 0xfffffffc07072836 */ /* 0x000fe20000000000 */
[----:B--2---:R1:W-:Y:S09]  /*12d0*/  @P2 STG.E desc[UR6][R4.64], R21 ;  /* 0x0000001504002986 */ /* 0x0043f2000c101906 */
[----:B------:R-:W-:Y:S05]  /*12e0*/  @!P3 BRA `(.L_x_16) ;  /* 0x00000000004cb947 */ /* 0x000fea0003800000 */
[----:B-1----:R-:W0:Y:S01]  /*12f0*/  LDC.64 R4, c[0x0][0x380] ;  /* 0x0000e000ff047b82 */ /* 0x002e220000000a00 */
[----:B------:R-:W-:-:S04]  /*1300*/  VIADD R9, R11, 0xfffffffe ;  /* 0xfffffffe0b097836 */ /* 0x000fc80000000000 */
[----:B0-----:R-:W-:-:S06]  /*1310*/  IMAD.WIDE R8, R9, 0x4, R4 ;  /* 0x0000000409087825 */ /* 0x001fcc00078e0204 */
[----:B------:R-:W2:Y:S01]  /*1320*/  LDG.E R9, desc[UR6][R8.64] ;  /* 0x0000000608097981 */ /* 0x000ea2000c1e1900 */
[----:B------:R-:W-:Y:S01]  /*1330*/  IMAD.WIDE.U32 R10, R7, 0x4, R4 ;  /* 0x00000004070a7825 */ /* 0x000fe200078e0004 */
[----:B------:R-:W-:-:S04]  /*1340*/  LOP3.LUT R6, R6, 0x3, RZ, 0xc0, !PT ;  /* 0x0000000306067812 */ /* 0x000fc800078ec0ff */
[----:B------:R-:W-:Y:S01]  /*1350*/  ISETP.NE.AND P2, PT, R6, 0x1, PT ;  /* 0x000000010600780c */ /* 0x000fe20003f45270 */
[----:B--2---:R2:W-:-:S12]  /*1360*/  STG.E desc[UR6][R10.64], R9 ;  /* 0x000000090a007986 */ /* 0x0045d8000c101906 */
[----:B------:R-:W-:Y:S05]  /*1370*/  @!P2 BRA `(.L_x_16) ;  /* 0x000000000028a947 */ /* 0x000fea0003800000 */
[----:B------:R-:W-:-:S04]  /*1380*/  VIADD R19, R7, 0xfffffffe ;  /* 0xfffffffe07137836 */ /* 0x000fc80000000000 */
[----:B--2---:R-:W-:-:S05]  /*1390*/  IMAD.WIDE R8, R19, 0x4, R4 ;  /* 0x0000000413087825 */ /* 0x004fca00078e0204 */
[----:B------:R-:W2:Y:S01]  /*13a0*/  LDG.E R11, desc[UR6][R8.64] ;  /* 0x00000006080b7981 */ /* 0x000ea2000c1e1900 */
[----:B------:R-:W-:Y:S01]  /*13b0*/  ISETP.NE.AND P2, PT, R6, 0x2, PT ;  /* 0x000000020600780c */ /* 0x000fe20003f45270 */
[----:B------:R-:W-:-:S04]  /*13c0*/  VIADD R7, R7, 0xffffffff ;  /* 0xffffffff07077836 */ /* 0x000fc80000000000 */
[----:B------:R-:W-:-:S05]  /*13d0*/  IMAD.WIDE.U32 R6, R7, 0x4, R4 ;  /* 0x0000000407067825 */ /* 0x000fca00078e0004 */
[----:B--2---:R3:W-:Y:S04]  /*13e0*/  STG.E desc[UR6][R6.64], R11 ;  /* 0x0000000b06007986 */ /* 0x0047e8000c101906 */
[----:B------:R-:W2:Y:S01]  /*13f0*/  @P2 LDG.E R17, desc[UR6][R8.64+-0x4] ;  /* 0xfffffc0608112981 */ /* 0x000ea2000c1e1900 */
[----:B------:R-:W-:-:S05]  /*1400*/  @P2 IMAD.WIDE.U32 R4, R19, 0x4, R4 ;  /* 0x0000000413042825 */ /* 0x000fca00078e0004 */
[----:B--2---:R3:W-:Y:S02]  /*1410*/  @P2 STG.E desc[UR6][R4.64], R17 ;  /* 0x0000001104002986 */ /* 0x0047e4000c101906 */
.L_x_16:
[----:B01-3--:R-:W3:Y:S01]  /*1420*/  LDG.E R17, desc[UR6][R2.64+-0x4] ;  /* 0xfffffc0602117981 */ /* 0x00bee2000c1e1900 */
[----:B------:R-:W0:Y:S01]  /*1430*/  LDC.64 R4, c[0x0][0x388] ;  /* 0x0000e200ff047b82 */ /* 0x000e220000000a00 */
[----:B------:R-:W-:Y:S02]  /*1440*/  IMAD.MOV.U32 R19, RZ, RZ, RZ ;  /* 0x000000ffff137224 */ /* 0x000fe400078e00ff */
[----:B--2---:R-:W-:-:S05]  /*1450*/  IMAD.MOV.U32 R11, RZ, RZ, RZ ;  /* 0x000000ffff0b7224 */ /* 0x004fca00078e00ff */
[----:B------:R-:W3:Y:S01]  /*1460*/  LDC.64 R8, c[0x0][0x380] ;  /* 0x0000e000ff087b82 */ /* 0x000ee20000000a00 */
[----:B0-----:R-:W-:-:S04]  /*1470*/  IADD3 R6, P3, PT, R4, -0x2, RZ ;  /* 0xfffffffe04067810 */ /* 0x001fc80007f7e0ff */
[----:B------:R-:W-:Y:S01]  /*1480*/  ISETP.GE.U32.AND P2, PT, R6, 0xf, PT ;  /* 0x0000000f0600780c */ /* 0x000fe20003f46070 */
[----:B------:R-:W-:Y:S01]  /*1490*/  IMAD.MOV.U32 R6, RZ, RZ, 0x1 ;  /* 0x00000001ff067424 */ /* 0x000fe200078e00ff */
[----:B------:R-:W-:-:S04]  /*14a0*/  IADD3.X R5, PT, PT, R5, -0x1, RZ, P3, !PT ;  /* 0xffffffff05057810 */ /* 0x000fc80001ffe4ff */
[----:B------:R-:W-:Y:S01]  /*14b0*/  ISETP.GE.U32.AND.EX P2, PT, R5, RZ, PT, P2 ;  /* 0x000000ff0500720c */ /* 0x000fe20003f46120 */
[----:B---3--:R0:W-:-:S12]  /*14c0*/  STG.E desc[UR6][R8.64], R17 ;  /* 0x0000001108007986 */ /* 0x0081d8000c101906 */
[----:B------:R-:W-:Y:S05]  /*14d0*/  @!P2 BRA `(.L_x_18) ;  /* 0x000000040058a947 */ /* 0x000fea0003800000 */
[----:B------:R-:W-:Y:S01]  /*14e0*/  BSSY.RECONVERGENT B2, `(.L_x_19) ;  /* 0x0000054000027945 */ /* 0x000fe20003800200 */
[----:B------:R-:W-:Y:S02]  /*14f0*/  IMAD.MOV.U32 R19, RZ, RZ, RZ ;  /* 0x000000ffff137224 */ /* 0x000fe400078e00ff */
[----:B------:R-:W-:Y:S02]  /*1500*/  IMAD.MOV.U32 R10, RZ, RZ, 0x1 ;  /* 0x00000001ff0a7424 */ /* 0x000fe400078e00ff */
[----:B------:R-:W-:-:S07]  /*1510*/  IMAD.MOV.U32 R5, RZ, RZ, RZ ;  /* 0x000000ffff057224 */ /* 0x000fce00078e00ff */
.L_x_20:
[C---:B0-----:R-:W-:Y:S01]  /*1520*/  IMAD.SHL.U32 R8, R10.reuse, 0x4, RZ ;  /* 0x000000040a087824 */ /* 0x041fe200078e00ff */
[----:B------:R-:W-:-:S04]  /*1530*/  SHF.L.U64.HI R9, R10, 0x2, R5 ;  /* 0x000000020a097819 */ /* 0x000fc80000010205 */
[C---:B------:R-:W-:Y:S02]  /*1540*/  IADD3 R6, P2, PT, R8.reuse, UR8, RZ ;  /* 0x0000000808067c10 */ /* 0x040fe4000ff5e0ff */
[----:B------:R-:W-:Y:S02]  /*1550*/  LOP3.LUT R8, R8, 0xfffffffc, RZ, 0xc0, !PT ;  /* 0xfffffffc08087812 */ /* 0x000fe400078ec0ff */
[C---:B------:R-:W-:Y:S02]  /*1560*/  IADD3.X R7, PT, PT, R9.reuse, UR9, RZ, P2, !PT ;  /* 0x0000000909077c10 */ /* 0x040fe400097fe4ff */
[----:B------:R-:W-:Y:S02]  /*1570*/  LOP3.LUT R9, R9, 0x3, RZ, 0xc0, !PT ;  /* 0x0000000309097812 */ /* 0x000fe400078ec0ff */
[----:B------:R-:W-:Y:S01]  /*1580*/  IADD3 R8, P2, PT, R8, UR8, RZ ;  /* 0x0000000808087c10 */ /* 0x000fe2000ff5e0ff */
[----:B------:R-:W2:Y:S03]  /*1590*/  LDG.E R6, desc[UR6][R6.64] ;  /* 0x0000000606067981 */ /* 0x000ea6000c1e1900 */
[----:B------:R-:W-:-:S05]  /*15a0*/  IADD3.X R9, PT, PT, R9, UR9, RZ, P2, !PT ;  /* 0x0000000909097c10 */ /* 0x000fca00097fe4ff */
[----:B------:R-:W3:Y:S04]  /*15b0*/  LDG.E R27, desc[UR6][R8.64+0x4] ;  /* 0x00000406081b7981 */ /* 0x000ee8000c1e1900 */
[----:B------:R-:W4:Y:S04]  /*15c0*/  LDG.E R26, desc[UR6][R8.64+0x8] ;  /* 0x00000806081a7981 */ /* 0x000f28000c1e1900 */
[----:B------:R-:W5:Y:S04]  /*15d0*/  LDG.E R25, desc[UR6][R8.64+0xc] ;  /* 0x00000c0608197981 */ /* 0x000f68000c1e1900 */
[----:B------:R-:W5:Y:S04]  /*15e0*/  LDG.E R24, desc[UR6][R8.64+0x10] ;  /* 0x0000100608187981 */ /* 0x000f68000c1e1900 */
[----:B------:R-:W5:Y:S04]  /*15f0*/  LDG.E R11, desc[UR6][R8.64+0x14] ;  /* 0x00001406080b7981 */ /* 0x000f68000c1e1900 */
[----:B------:R-:W5:Y:S04]  /*1600*/  LDG.E R21, desc[UR6][R8.64+0x18] ;  /* 0x0000180608157981 */ /* 0x000f68000c1e1900 */
[----:B------:R-:W5:Y:S04]  /*1610*/  LDG.E R23, desc[UR6][R8.64+0x1c] ;  /* 0x00001c0608177981 */ /* 0x000f68000c1e1900 */
[----:B------:R-:W5:Y:S04]  /*1620*/  LDG.E R22, desc[UR6][R8.64+0x20] ;  /* 0x0000200608167981 */ /* 0x000f68000c1e1900 */
[----:B------:R-:W5:Y:S01]  /*1630*/  LDG.E R7, desc[UR6][R8.64+0x24] ;  /* 0x0000240608077981 */ /* 0x000f62000c1e1900 */
[----:B--2---:R-:W-:-:S04]  /*1640*/  FSETP.GE.AND P3, PT, R6, R17, PT ;  /* 0x000000110600720b */ /* 0x004fc80003f66000 */
[----:B------:R-:W-:Y:S02]  /*1650*/  FSEL R6, R17, R6, !P3 ;  /* 0x0000000611067208 */ /* 0x000fe40005800000 */
[----:B------:R-:W2:Y:S02]  /*1660*/  LDG.E R17, desc[UR6][R8.64+0x2c] ;  /* 0x00002c0608117981 */ /* 0x000ea4000c1e1900 */
[----:B---3--:R-:W-:-:S04]  /*1670*/  FSETP.GE.AND P6, PT, R27, R6, PT ;  /* 0x000000061b00720b */ /* 0x008fc80003fc6000 */
[----:B------:R-:W-:Y:S02]  /*1680*/  FSEL R27, R6, R27, !P6 ;  /* 0x0000001b061b7208 */ /* 0x000fe40007000000 */
[----:B------:R-:W3:Y:S02]  /*1690*/  LDG.E R6, desc[UR6][R8.64+0x28] ;  /* 0x0000280608067981 */ /* 0x000ee4000c1e1900 */
[----:B----4-:R-:W-:-:S04]  /*16a0*/  FSETP.GE.AND P2, PT, R26, R27, PT ;  /* 0x0000001b1a00720b */ /* 0x010fc80003f46000 */
[----:B------:R-:W-:-:S04]  /*16b0*/  FSEL R26, R27, R26, !P2 ;  /* 0x0000001a1b1a7208 */ /* 0x000fc80005000000 */
[----:B-----5:R-:W-:-:S04]  /*16c0*/  FSETP.GE.AND P5, PT, R25, R26, PT ;  /* 0x0000001a1900720b */ /* 0x020fc80003fa6000 */
[----:B------:R-:W-:Y:S02]  /*16d0*/  FSEL R27, R26, R25, !P5 ;  /* 0x000000191a1b7208 */ /* 0x000fe40006800000 */
[----:B------:R-:W4:Y:S02]  /*16e0*/  LDG.E R25, desc[UR6][R8.64+0x30] ;  /* 0x0000300608197981 */ /* 0x000f24000c1e1900 */
[----:B------:R-:W-:-:S04]  /*16f0*/  FSETP.GE.AND P4, PT, R24, R27, PT ;  /* 0x0000001b1800720b */ /* 0x000fc80003f86000 */
[----:B------:R-:W-:Y:S02]  /*1700*/  FSEL R26, R27, R24, !P4 ;  /* 0x000000181b1a7208 */ /* 0x000fe40006000000 */
[----:B------:R-:W5:Y:S01]  /*1710*/  LDG.E R24, desc[UR6][R8.64+0x34] ;  /* 0x0000340608187981 */ /* 0x000f62000c1e1900 */
[----:B------:R-:W-:Y:S02]  /*1720*/  SEL R19, R19, R10, !P3 ;  /* 0x0000000a13137207 */ /* 0x000fe40005800000 */
[----:B------:R-:W-:-:S04]  /*1730*/  FSETP.GE.AND P3, PT, R11, R26, PT ;  /* 0x0000001a0b00720b */ /* 0x000fc80003f66000 */
[----:B------:R-:W-:Y:S02]  /*1740*/  FSEL R28, R26, R11, !P3 ;  /* 0x0000000b1a1c7208 */ /* 0x000fe40005800000 */
[----:B------:R-:W5:Y:S04]  /*1750*/  LDG.E R11, desc[UR6][R8.64+0x38] ;  /* 0x00003806080b7981 */ /* 0x000f68000c1e1900 */
[----:B------:R-:W5:Y:S01]  /*1760*/  LDG.E R26, desc[UR6][R8.64+0x3c] ;  /* 0x00003c06081a7981 */ /* 0x000f62000c1e1900 */
[C---:B------:R-:W-:Y:S01]  /*1770*/  @P6 VIADD R19, R10.reuse, 0x1 ;  /* 0x000000010a136836 */ /* 0x040fe20000000000 */
[----:B------:R-:W-:Y:S01]  /*1780*/  FSETP.GE.AND P6, PT, R21, R28, PT ;  /* 0x0000001c1500720b */ /* 0x000fe20003fc6000 */
[----:B------:R-:W-:-:S03]  /*1790*/  @P2 VIADD R19, R10, 0x2 ;  /* 0x000000020a132836 */ /* 0x000fc60000000000 */
[----:B------:R-:W-:-:S04]  /*17a0*/  FSEL R28, R28, R21, !P6 ;  /* 0x000000151c1c7208 */ /* 0x000fc80007000000 */
        /* <DEDUP_REMOVED lines=8> */
[----:B------:R-:W-:Y:S01]  /*1830*/  FSEL R7, R22, R7, !P4 ;  /* 0x0000000716077208 */ /* 0x000fe20006000000 */
[C---:B------:R-:W-:Y:S02]  /*1840*/  @P6 VIADD R19, R10.reuse, 0x6 ;  /* 0x000000060a136836 */ /* 0x040fe40000000000 */
[C---:B------:R-:W-:Y:S02]  /*1850*/  @P2 VIADD R19, R10.reuse, 0x7 ;  /* 0x000000070a132836 */ /* 0x040fe40000000000 */
[----:B------:R-:W-:-:S04]  /*1860*/  @P5 VIADD R19, R10, 0x8 ;  /* 0x000000080a135836 */ /* 0x000fc80000000000 */
[----:B------:R-:W-:Y:S01]  /*1870*/  @P4 VIADD R19, R10, 0x9 ;  /* 0x000000090a134836 */ /* 0x000fe20000000000 */
[----:B---3--:R-:W-:-:S04]  /*1880*/  FSETP.GE.AND P3, PT, R6, R7, PT ;  /* 0x000000070600720b */ /* 0x008fc80003f66000 */
[----:B------:R-:W-:-:S04]  /*1890*/  FSEL R6, R7, R6, !P3 ;  /* 0x0000000607067208 */ /* 0x000fc80005800000 */
[----:B--2---:R-:W-:-:S04]  /*18a0*/  FSETP.GE.AND P6, PT, R17, R6, PT ;  /* 0x000000061100720b */ /* 0x004fc80003fc6000 */
[----:B------:R-:W-:-:S04]  /*18b0*/  FSEL R6, R6, R17, !P6 ;  /* 0x0000001106067208 */ /* 0x000fc80007000000 */
[----:B----4-:R-:W-:-:S04]  /*18c0*/  FSETP.GE.AND P2, PT, R25, R6, PT ;  /* 0x000000061900720b */ /* 0x010fc80003f46000 */
[----:B------:R-:W-:Y:S01]  /*18d0*/  FSEL R25, R6, R25, !P2 ;  /* 0x0000001906197208 */ /* 0x000fe20005000000 */
[----:B------:R-:W-:-:S03]  /*18e0*/  @P3 VIADD R19, R10, 0xa ;  /* 0x0000000a0a133836 */ /* 0x000fc60000000000 */
[----:B-----5:R-:W-:Y:S01]  /*18f0*/  FSETP.GE.AND P5, PT, R24, R25, PT ;  /* 0x000000191800720b */ /* 0x020fe20003fa6000 */
[C---:B------:R-:W-:Y:S01]  /*1900*/  @P6 VIADD R19, R10.reuse, 0xb ;  /* 0x0000000b0a136836 */ /* 0x040fe20000000000 */
[C---:B------:R-:W-:Y:S02]  /*1910*/  IADD3 R7, P6, PT, R10.reuse, 0xf, RZ ;  /* 0x0000000f0a077810 */ /* 0x040fe40007fde0ff */
[----:B------:R-:W-:Y:S01]  /*1920*/  FSEL R24, R25, R24, !P5 ;  /* 0x0000001819187208 */ /* 0x000fe20006800000 */
[----:B------:R-:W-:Y:S01]  /*1930*/  @P2 VIADD R19, R10, 0xc ;  /* 0x0000000c0a132836 */ /* 0x000fe20000000000 */
[----:B------:R-:W-:Y:S01]  /*1940*/  ISETP.NE.U32.AND P2, PT, R7, R14, PT ;  /* 0x0000000e0700720c */ /* 0x000fe20003f45070 */
[----:B------:R-:W-:Y:S01]  /*1950*/  IMAD.X R7, RZ, RZ, R5, P6 ;  /* 0x000000ffff077224 */ /* 0x000fe200030e0605 */
[----:B------:R-:W-:-:S04]  /*1960*/  FSETP.GE.AND P4, PT, R11, R24, PT ;  /* 0x000000180b00720b */ /* 0x000fc80003f86000 */
[----:B------:R-:W-:Y:S02]  /*1970*/  FSEL R11, R24, R11, !P4 ;  /* 0x0000000b180b7208 */ /* 0x000fe40006000000 */
[----:B------:R-:W-:Y:S02]  /*1980*/  ISETP.NE.AND.EX P2, PT, R7, R0, PT, P2 ;  /* 0x000000000700720c */ /* 0x000fe40003f45320 */
[----:B------:R-:W-:Y:S01]  /*1990*/  FSETP.GE.AND P3, PT, R26, R11, PT ;  /* 0x0000000b1a00720b */ /* 0x000fe20003f66000 */
[C---:B------:R-:W-:Y:S01]  /*19a0*/  @P5 VIADD R19, R10.reuse, 0xd ;  /* 0x0000000d0a135836 */ /* 0x040fe20000000000 */
[----:B------:R-:W-:-:S03]  /*19b0*/  IADD3 R6, P5, PT, R10, 0x10, RZ ;  /* 0x000000100a067810 */ /* 0x000fc60007fbe0ff */
[----:B------:R-:W-:Y:S01]  /*19c0*/  @P4 VIADD R19, R10, 0xe ;  /* 0x0000000e0a134836 */ /* 0x000fe20000000000 */
[----:B------:R-:W-:Y:S01]  /*19d0*/  FSEL R17, R11, R26, !P3 ;  /* 0x0000001a0b117208 */ /* 0x000fe20005800000 */
[----:B------:R-:W-:-:S06]  /*19e0*/  IMAD.X R5, RZ, RZ, R5, P5 ;  /* 0x000000ffff057224 */ /* 0x000fcc00028e0605 */
[----:B------:R-:W-:Y:S02]  /*19f0*/  @P3 VIADD R19, R10, 0xf ;  /* 0x0000000f0a133836 */ /* 0x000fe40000000000 */
[----:B------:R-:W-:Y:S01]  /*1a00*/  IMAD.MOV.U32 R10, RZ, RZ, R6 ;  /* 0x000000ffff0a7224 */ /* 0x000fe200078e0006 */
[----:B------:R-:W-:Y:S06]  /*1a10*/  @P2 BRA `(.L_x_20) ;  /* 0xfffffff800c02947 */ /* 0x000fec000383ffff */
[----:B------:R-:W-:Y:S05]  /*1a20*/  BSYNC.RECONVERGENT B2 ;  /* 0x0000000000027941 */ /* 0x000fea0003800200 */
.L_x_19:
[----:B------:R-:W-:-:S07]  /*1a30*/  IMAD.MOV.U32 R11, RZ, RZ, R5 ;  /* 0x000000ffff0b7224 */ /* 0x000fce00078e0005 */
.L_x_18:
[----:B------:R-:W-:-:S05]  /*1a40*/  VIADD R4, R4, 0xffffffff ;  /* 0xffffffff04047836 */ /* 0x000fca0000000000 */
[----:B------:R-:W-:-:S13]  /*1a50*/  LOP3.LUT P2, RZ, R4, 0xf, RZ, 0xc0, !PT ;  /* 0x0000000f04ff7812 */ /* 0x000fda000784c0ff */
[----:B------:R-:W-:Y:S05]  /*1a60*/  @!P2 BRA `(.L_x_21) ;  /* 0x0000000400a0a947 */ /* 0x000fea0003800000 */
[----:B------:R-:W-:Y:S01]  /*1a70*/  LOP3.LUT P2, RZ, R18, 0x7, RZ, 0xc0, !PT ;  /* 0x0000000712ff7812 */ /* 0x000fe2000784c0ff */
[----:B------:R-:W-:-:S12]  /*1a80*/  @!P0 BRA `(.L_x_22) ;  /* 0x0000000000ac8947 */ /* 0x000fd80003800000 */
[----:B------:R-:W0:Y:S01]  /*1a90*/  LDCU.64 UR4, c[0x0][0x380] ;  /* 0x00007000ff0477ac */ /* 0x000e220008000a00 */
[C---:B------:R-:W-:Y:S01]  /*1aa0*/  IMAD.SHL.U32 R4, R6.reuse, 0x4, RZ ;  /* 0x0000000406047824 */ /* 0x040fe200078e00ff */
[----:B------:R-:W-:-:S04]  /*1ab0*/  SHF.L.U64.HI R5, R6, 0x2, R11 ;  /* 0x0000000206057819 */ /* 0x000fc8000001020b */
[C---:B0-----:R-:W-:Y:S02]  /*1ac0*/  IADD3 R8, P3, PT, R4.reuse, UR4, RZ ;  /* 0x0000000404087c10 */ /* 0x041fe4000ff7e0ff */
        /* <DEDUP_REMOVED lines=12> */
[----:B------:R0:W5:Y:S01]  /*1b90*/  LDG.E R10, desc[UR6][R4.64+0x1c] ;  /* 0x00001c06040a7981 */ /* 0x000162000c1e1900 */
[----:B--2---:R-:W-:-:S04]  /*1ba0*/  FSETP.GE.AND P5, PT, R8, R17, PT ;  /* 0x000000110800720b */ /* 0x004fc80003fa6000 */
[----:B------:R-:W-:Y:S02]  /*1bb0*/  FSEL R17, R17, R8, !P5 ;  /* 0x0000000811117208 */ /* 0x000fe40006800000 */
[----:B------:R-:W-:Y:S02]  /*1bc0*/  SEL R19, R19, R6, !P5 ;  /* 0x0000000613137207 */ /* 0x000fe40006800000 */
[----:B---3--:R-:W-:-:S04]  /*1bd0*/  FSETP.GE.AND P6, PT, R22, R17, PT ;  /* 0x000000111600720b */ /* 0x008fc80003fc6000 */
[----:B------:R-:W-:-:S04]  /*1be0*/  FSEL R17, R17, R22, !P6 ;  /* 0x0000001611117208 */ /* 0x000fc80007000000 */
[----:B----4-:R-:W-:-:S04]  /*1bf0*/  FSETP.GE.AND P3, PT, R24, R17, PT ;  /* 0x000000111800720b */ /* 0x010fc80003f66000 */
[----:B------:R-:W-:Y:S01]  /*1c00*/  FSEL R17, R17, R24, !P3 ;  /* 0x0000001811117208 */ /* 0x000fe20005800000 */
[----:B------:R-:W-:-:S03]  /*1c10*/  @P6 VIADD R19, R6, 0x1 ;  /* 0x0000000106136836 */ /* 0x000fc60000000000 */
[----:B-----5:R-:W-:-:S04]  /*1c20*/  FSETP.GE.AND P4, PT, R26, R17, PT ;  /* 0x000000111a00720b */ /* 0x020fc80003f86000 */
[----:B------:R-:W-:Y:S01]  /*1c30*/  FSEL R17, R17, R26, !P4 ;  /* 0x0000001a11117208 */ /* 0x000fe20006000000 */
[----:B------:R-:W-:-:S03]  /*1c40*/  @P3 VIADD R19, R6, 0x2 ;  /* 0x0000000206133836 */ /* 0x000fc60000000000 */
[----:B------:R-:W-:-:S04]  /*1c50*/  FSETP.GE.AND P5, PT, R28, R17, PT ;  /* 0x000000111c00720b */ /* 0x000fc80003fa6000 */
[----:B------:R-:W-:Y:S01]  /*1c60*/  FSEL R17, R17, R28, !P5 ;  /* 0x0000001c11117208 */ /* 0x000fe20006800000 */
[----:B------:R-:W-:-:S03]  /*1c70*/  @P4 VIADD R19, R6, 0x3 ;  /* 0x0000000306134836 */ /* 0x000fc60000000000 */
[----:B------:R-:W-:-:S04]  /*1c80*/  FSETP.GE.AND P6, PT, R11, R17, PT ;  /* 0x000000110b00720b */ /* 0x000fc80003fc6000 */
[----:B0-----:R-:W-:Y:S01]  /*1c90*/  FSEL R4, R17, R11, !P6 ;  /* 0x0000000b11047208 */ /* 0x001fe20007000000 */
[----:B------:R-:W-:Y:S02]  /*1ca0*/  @P5 VIADD R19, R6, 0x4 ;  /* 0x0000000406135836 */ /* 0x000fe40000000000 */
[----:B------:R-:W-:Y:S01]  /*1cb0*/  IMAD.MOV.U32 R11, RZ, RZ, RZ ;  /* 0x000000ffff0b7224 */ /* 0x000fe200078e00ff */
[----:B------:R-:W-:-:S04]  /*1cc0*/  FSETP.GE.AND P3, PT, R7, R4, PT ;  /* 0x000000040700720b */ /* 0x000fc80003f66000 */
[----:B------:R-:W-:Y:S01]  /*1cd0*/  FSEL R7, R4, R7, !P3 ;  /* 0x0000000704077208 */ /* 0x000fe20005800000 */
[----:B------:R-:W-:-:S03]  /*1ce0*/  @P6 VIADD R19, R6, 0x5 ;  /* 0x0000000506136836 */ /* 0x000fc60000000000 */
[----:B------:R-:W-:-:S04]  /*1cf0*/  FSETP.GE.AND P4, PT, R10, R7, PT ;  /* 0x000000070a00720b */ /* 0x000fc80003f86000 */
[----:B------:R-:W-:Y:S01]  /*1d00*/  FSEL R17, R7, R10, !P4 ;  /* 0x0000000a07117208 */ /* 0x000fe20006000000 */
[----:B------:R-:W-:-:S08]  /*1d10*/  @P3 VIADD R19, R6, 0x6 ;  /* 0x0000000606133836 */ /* 0x000fd00000000000 */
[C---:B------:R-:W-:Y:S02]  /*1d20*/  @P4 VIADD R19, R6.reuse, 0x7 ;  /* 0x0000000706134836 */ /* 0x040fe40000000000 */
[----:B------:R-:W-:-:S07]  /*1d30*/  VIADD R6, R6, 0x8 ;  /* 0x0000000806067836 */ /* 0x000fce0000000000 */
.L_x_22:
[----:B------:R-:W-:Y:S05]  /*1d40*/  @!P2 BRA `(.L_x_21) ;  /* 0x0000000000e8a947 */ /* 0x000fea0003800000 */
[----:B------:R-:W-:-:S04]  /*1d50*/  ISETP.NE.U32.AND P2, PT, R16, RZ, PT ;  /* 0x000000ff1000720c */ /* 0x000fc80003f45070 */
[----:B------:R-:W-:Y:S01]  /*1d60*/  ISETP.NE.AND.EX P2, PT, RZ, RZ, PT, P2 ;  /* 0x000000ffff00720c */ /* 0x000fe20003f45320 */
[----:B------:R-:W-:-:S12]  /*1d70*/  @!P1 BRA `(.L_x_23) ;  /* 0x00000000006c9947 */ /* 0x000fd80003800000 */
[----:B------:R-:W1:Y:S01]  /*1d80*/  LDCU.64 UR4, c[0x0][0x380] ;  /* 0x00007000ff0477ac */ /* 0x000e620008000a00 */
[C---:B------:R-:W-:Y:S01]  /*1d90*/  IMAD.SHL.U32 R5, R6.reuse, 0x4, RZ ;  /* 0x0000000406057824 */ /* 0x040fe200078e00ff */
[----:B------:R-:W-:-:S04]  /*1da0*/  SHF.L.U64.HI R11, R6, 0x2, R11 ;  /* 0x00000002060b7819 */ /* 0x000fc8000001020b */
[C---:B0-----:R-:W-:Y:S02]  /*1db0*/  LOP3.LUT R8, R5.reuse, 0xfffffffc, RZ, 0xc0, !PT ;  /* 0xfffffffc05087812 */ /* 0x041fe400078ec0ff */
[----:B-1----:R-:W-:-:S04]  /*1dc0*/  IADD3 R4, P3, PT, R5, UR4, RZ ;  /* 0x0000000405047c10 */ /* 0x002fc8000ff7e0ff */
[C---:B------:R-:W-:Y:S02]  /*1dd0*/  IADD3.X R5, PT, PT, R11.reuse, UR5, RZ, P3, !PT ;  /* 0x000000050b057c10 */ /* 0x040fe40009ffe4ff */
[----:B------:R-:W-:Y:S02]  /*1de0*/  LOP3.LUT R11, R11, 0x3, RZ, 0xc0, !PT ;  /* 0x000000030b0b7812 */ /* 0x000fe400078ec0ff */
[----:B------:R-:W-:Y:S01]  /*1df0*/  IADD3 R8, P3, PT, R8, UR4, RZ ;  /* 0x0000000408087c10 */ /* 0x000fe2000ff7e0ff */
[----:B------:R-:W2:Y:S03]  /*1e00*/  LDG.E R4, desc[UR6][R4.64] ;  /* 0x0000000604047981 */ /* 0x000ea6000c1e1900 */
[----:B------:R-:W-:-:S05]  /*1e10*/  IADD3.X R9, PT, PT, R11, UR5, RZ, P3, !PT ;  /* 0x000000050b097c10 */ /* 0x000fca0009ffe4ff */
[----:B------:R-:W3:Y:S04]  /*1e20*/  LDG.E R10, desc[UR6][R8.64+0x4] ;  /* 0x00000406080a7981 */ /* 0x000ee8000c1e1900 */
[----:B------:R-:W4:Y:S04]  /*1e30*/  LDG.E R7, desc[UR6][R8.64+0x8] ;  /* 0x0000080608077981 */ /* 0x000f28000c1e1900 */
[----:B------:R-:W5:Y:S01]  /*1e40*/  LDG.E R22, desc[UR6][R8.64+0xc] ;  /* 0x00000c0608167981 */ /* 0x000f62000c1e1900 */
[----:B------:R-:W-:Y:S01]  /*1e50*/  IMAD.MOV.U32 R11, RZ, RZ, RZ ;  /* 0x000000ffff0b7224 */ /* 0x000fe200078e00ff */
        /* <DEDUP_REMOVED lines=10> */
[----:B------:R-:W-:-:S08]  /*1f00*/  @P5 VIADD R19, R6, 0x2 ;  /* 0x0000000206135836 */ /* 0x000fd00000000000 */
[C---:B------:R-:W-:Y:S02]  /*1f10*/  @P6 VIADD R19, R6.reuse, 0x3 ;  /* 0x0000000306136836 */ /* 0x040fe40000000000 */
[----:B------:R-:W-:-:S07]  /*1f20*/  VIADD R6, R6, 0x4 ;  /* 0x0000000406067836 */ /* 0x000fce0000000000 */
.L_x_23:
[----:B------:R-:W-:Y:S05]  /*1f30*/  @!P2 BRA `(.L_x_21) ;  /* 0x00000000006ca947 */ /* 0x000fea0003800000 */
[----:B------:R-:W1:Y:S02]  /*1f40*/  LDCU.64 UR4, c[0x0][0x380] ;  /* 0x00007000ff0477ac */ /* 0x000e640008000a00 */
[----:B-1----:R-:W-:-:S04]  /*1f50*/  LEA R4, P2, R6, UR4, 0x2 ;  /* 0x0000000406047c11 */ /* 0x002fc8000f8410ff */
[----:B------:R-:W-:-:S05]  /*1f60*/  LEA.HI.X R5, R6, UR5, R11, 0x2, P2 ;  /* 0x0000000506057c11 */ /* 0x000fca00090f140b */
[----:B------:R-:W2:Y:S01]  /*1f70*/  LDG.E R4, desc[UR6][R4.64] ;  /* 0x0000000604047981 */ /* 0x000ea2000c1e1900 */
[----:B------:R-:W-:-:S04]  /*1f80*/  ISETP.NE.U32.AND P2, PT, R16, 0x1, PT ;  /* 0x000000011000780c */ /* 0x000fc80003f45070 */
[----:B------:R-:W-:Y:S02]  /*1f90*/  ISETP.NE.AND.EX P2, PT, RZ, RZ, PT, P2 ;  /* 0x000000ffff00720c */ /* 0x000fe40003f45320 */
[----:B--2---:R-:W-:-:S04]  /*1fa0*/  FSETP.GE.AND P3, PT, R4, R17, PT ;  /* 0x000000110400720b */ /* 0x004fc80003f66000 */
[----:B0-----:R-:W-:Y:S02]  /*1fb0*/  FSEL R17, R17, R4, !P3 ;  /* 0x0000000411117208 */ /* 0x001fe40005800000 */
[----:B------:R-:W-:-:S05]  /*1fc0*/  SEL R19, R19, R6, !P3 ;  /* 0x0000000613137207 */ /* 0x000fca0005800000 */
[----:B------:R-:W-:Y:S05]  /*1fd0*/  @!P2 BRA `(.L_x_21) ;  /* 0x000000000044a947 */ /* 0x000fea0003800000 */
[C---:B------:R-:W-:Y:S01]  /*1fe0*/  IMAD.SHL.U32 R4, R6.reuse, 0x4, RZ ;  /* 0x0000000406047824 */ /* 0x040fe200078e00ff */
[----:B------:R-:W-:-:S04]  /*1ff0*/  SHF.L.U64.HI R5, R6, 0x2, R11 ;  /* 0x0000000206057819 */ /* 0x000fc8000001020b */
[----:B------:R-:W-:Y:S02]  /*2000*/  LOP3.LUT R4, R4, 0xfffffffc, RZ, 0xc0, !PT ;  /* 0xfffffffc04047812 */ /* 0x000fe400078ec0ff */
[----:B------:R-:W-:Y:S02]  /*2010*/  LOP3.LUT R5, R5, 0x3, RZ, 0xc0, !PT ;  /* 0x0000000305057812 */ /* 0x000fe400078ec0ff */
[----:B------:R-:W-:-:S04]  /*2020*/  IADD3 R4, P2, PT, R4, UR4, RZ ;  /* 0x0000000404047c10 */ /* 0x000fc8000ff5e0ff */
[----:B------:R-:W-:-:S05]  /*2030*/  IADD3.X R5, PT, PT, R5, UR5, RZ, P2, !PT ;  /* 0x0000000505057c10 */ /* 0x000fca00097fe4ff */
[----:B------:R-:W2:Y:S01]  /*2040*/  LDG.E R8, desc[UR6][R4.64+0x4] ;  /* 0x0000040604087981 */ /* 0x000ea2000c1e1900 */
[----:B------:R-:W-:-:S04]  /*2050*/  ISETP.NE.U32.AND P2, PT, R16, 0x2, PT ;  /* 0x000000021000780c */ /* 0x000fc80003f45070 */
[----:B------:R-:W-:Y:S02]  /*2060*/  ISETP.NE.AND.EX P2, PT, RZ, RZ, PT, P2 ;  /* 0x000000ffff00720c */ /* 0x000fe40003f45320 */
[----:B--2---:R-:W-:-:S04]  /*2070*/  FSETP.GE.AND P3, PT, R8, R17, PT ;  /* 0x000000110800720b */ /* 0x004fc80003f66000 */
[----:B------:R-:W-:-:S09]  /*2080*/  FSEL R17, R17, R8, !P3 ;  /* 0x0000000811117208 */ /* 0x000fd20005800000 */
[----:B------:R-:W-:Y:S01]  /*2090*/  @P3 VIADD R19, R6, 0x1 ;  /* 0x0000000106133836 */ /* 0x000fe20000000000 */
[----:B------:R-:W-:Y:S06]  /*20a0*/  @!P2 BRA `(.L_x_21) ;  /* 0x000000000010a947 */ /* 0x000fec0003800000 */
[----:B------:R-:W2:Y:S02]  /*20b0*/  LDG.E R4, desc[UR6][R4.64+0x8] ;  /* 0x0000080604047981 */ /* 0x000ea4000c1e1900 */
[----:B--2---:R-:W-:-:S13]  /*20c0*/  FSETP.GE.AND P2, PT, R4, R17, PT ;  /* 0x000000110400720b */ /* 0x004fda0003f46000 */
[----:B------:R-:W-:Y:S02]  /*20d0*/  @P2 VIADD R19, R6, 0x2 ;  /* 0x0000000206132836 */ /* 0x000fe40000000000 */
[----:B------:R-:W-:-:S07]  /*20e0*/  @P2 IMAD.MOV.U32 R17, RZ, RZ, R4 ;  /* 0x000000ffff112224 */ /* 0x000fce00078e0004 */
.L_x_21:
[----:B------:R-:W1:Y:S01]  /*20f0*/  LDC.64 R6, c[0x0][0x3a8] ;  /* 0x0000ea00ff067b82 */ /* 0x000e620000000a00 */
[----:B------:R-:W-:Y:S02]  /*2100*/  IMAD.MOV.U32 R11, RZ, RZ, 0x1 ;  /* 0x00000001ff0b7424 */ /* 0x000fe400078e00ff */
[----:B------:R-:W-:-:S05]  /*2110*/  IMAD.MOV.U32 R10, RZ, RZ, RZ ;  /* 0x000000ffff0a7224 */ /* 0x000fca00078e00ff */
[----:B0-----:R-:W0:Y:S08]  /*2120*/  LDC.64 R8, c[0x0][0x3b0] ;  /* 0x0000ec00ff087b82 */ /* 0x001e300000000a00 */
[----:B------:R-:W2:Y:S01]  /*2130*/  LDC.64 R4, c[0x0][0x398] ;  /* 0x0000e600ff047b82 */ /* 0x000ea20000000a00 */
[----:B-1----:R1:W-:Y:S04]  /*2140*/  STG.E desc[UR6][R6.64], R19 ;  /* 0x0000001306007986 */ /* 0x0023e8000c101906 */
[----:B0-----:R1:W-:Y:S04]  /*2150*/  STG.E desc[UR6][R8.64], R17 ;  /* 0x0000001108007986 */ /* 0x0013e8000c101906 */
[----:B--2---:R1:W5:Y:S01]  /*2160*/  ATOMG.E.CAS.STRONG.GPU PT, RZ, [R4], R10, R11 ;  /* 0x0000000a04ff73a9 */ /* 0x00436200001ee10b */
[----:B------:R-:W-:Y:S01]  /*2170*/  BSSY B2, `(.L_x_24) ;  /* 0x0000006000027945 */ /* 0x000fe20003800000 */
.L_x_25:
[----:B-1----:R-:W-:Y:S01]  /*2180*/  CS2R R6, SRZ ;  /* 0x0000000000067805 */ /* 0x002fe2000001ff00 */
[----:B------:R-:W-:Y:S05]  /*2190*/  YIELD ;  /* 0x0000000000007946 */ /* 0x000fea0003800000 */
[----:B------:R-:W2:Y:S02]  /*21a0*/  ATOMG.E.CAS.STRONG.GPU PT, R6, [R4], R6, R7 ;  /* 0x00000006040673a9 */ /* 0x000ea400001ee107 */
[----:B--2---:R-:W-:-:S13]  /*21b0*/  ISETP.NE.AND P2, PT, R6, RZ, PT ;  /* 0x000000ff0600720c */ /* 0x004fda0003f45270 */
[----:B------:R-:W-:Y:S05]  /*21c0*/  @P2 BRA `(.L_x_25) ;  /* 0xfffffffc00ec2947 */ /* 0x000fea000383ffff */
[----:B------:R-:W-:Y:S05]  /*21d0*/  BSYNC B2 ;  /* 0x0000000000027941 */ /* 0x000fea0003800000 */
.L_x_24:
[----:B------:R-:W0:Y:S01]  /*21e0*/  LDCU UR4, c[0x0][0x390] ;  /* 0x00007200ff0477ac */ /* 0x000e220008000800 */
[----:B------:R-:W-:-:S05]  /*21f0*/  VIADD R15, R15, 0x1 ;  /* 0x000000010f0f7836 */ /* 0x000fca0000000000 */
[----:B0-----:R-:W-:-:S13]  /*2200*/  ISETP.NE.AND P2, PT, R15, UR4, PT ;  /* 0x000000040f007c0c */ /* 0x001fda000bf45270 */
[----:B------:R-:W-:Y:S05]  /*2210*/  @P2 BRA `(.L_x_26) ;  /* 0xffffffe400d42947 */ /* 0x000fea000383ffff */
[----:B------:R-:W-:Y:S05]  /*2220*/  BSYNC B1 ;  /* 0x0000000000017941 */ /* 0x000fea0003800000 */
.L_x_12:
[----:B------:R-:W-:Y:S05]  /*2230*/  BRA `(.L_x_3) ;  /* 0x0000001000207947 */ /* 0x000fea0003800000 */
.L_x_4:
[----:B------:R-:W-:-:S04]  /*2240*/  ISETP.GT.U32.AND P0, PT, R4, 0x1, PT ;  /* 0x000000010400780c */ /* 0x000fc80003f04070 */
[----:B------:R-:W-:-:S13]  /*2250*/  ISETP.GT.U32.AND.EX P0, PT, R5, RZ, PT, P0 ;  /* 0x000000ff0500720c */ /* 0x000fda0003f04100 */
[----:B------:R-:W-:Y:S05]  /*2260*/  @P0 BRA `(.L_x_27) ;  /* 0x0000000000600947 */ /* 0x000fea0003800000 */
[----:B------:R-:W-:-:S07]  /*2270*/  IMAD.MOV.U32 R0, RZ, RZ, RZ ;  /* 0x000000ffff007224 */ /* 0x000fce00078e00ff */
.L_x_30:
[----:B------:R-:W2:Y:S01]  /*2280*/  LDG.E R13, desc[UR6][R2.64+-0x4] ;  /* 0xfffffc06020d7981 */ /* 0x000ea2000c1e1900 */
[----:B------:R-:W2:Y:S01]  /*2290*/  LDC.64 R4, c[0x0][0x380] ;  /* 0x0000e000ff047b82 */ /* 0x000ea20000000a00 */
[----:B------:R-:W-:Y:S01]  /*22a0*/  IMAD.MOV.U32 R15, RZ, RZ, 0x1 ;  /* 0x00000001ff0f7424 */ /* 0x000fe200078e00ff */
[----:B------:R-:W0:Y:S01]  /*22b0*/  LDCU UR4, c[0x0][0x390] ;  /* 0x00007200ff0477ac */ /* 0x000e220008000800 */
[----:B------:R-:W-:-:S05]  /*22c0*/  IMAD.MOV.U32 R14, RZ, RZ, RZ ;  /* 0x000000ffff0e7224 */ /* 0x000fca00078e00ff */
[----:B------:R-:W1:Y:S08]  /*22d0*/  LDC.64 R6, c[0x0][0x3a8] ;  /* 0x0000ea00ff067b82 */ /* 0x000e700000000a00 */
[----:B------:R-:W3:Y:S08]  /*22e0*/  LDC.64 R8, c[0x0][0x3b0] ;  /* 0x0000ec00ff087b82 */ /* 0x000ef00000000a00 */
[----:B------:R-:W4:Y:S01]  /*22f0*/  LDC.64 R10, c[0x0][0x398] ;  /* 0x0000e600ff0a7b82 */ /* 0x000f220000000a00 */
[----:B--2---:R2:W-:Y:S04]  /*2300*/  STG.E desc[UR6][R4.64], R13 ;  /* 0x0000000d04007986 */ /* 0x0045e8000c101906 */
[----:B-1----:R2:W-:Y:S04]  /*2310*/  STG.E desc[UR6][R6.64], RZ ;  /* 0x000000ff06007986 */ /* 0x0025e8000c101906 */
[----:B---3--:R2:W-:Y:S04]  /*2320*/  STG.E desc[UR6][R8.64], R13 ;  /* 0x0000000d08007986 */ /* 0x0085e8000c101906 */
[----:B----45:R2:W5:Y:S01]  /*2330*/  ATOMG.E.CAS.STRONG.GPU PT, RZ, [R10], R14, R15 ;  /* 0x0000000e0aff73a9 */ /* 0x03056200001ee10f */
[----:B------:R-:W-:Y:S01]  /*2340*/  VIADD R0, R0, 0x1 ;  /* 0x0000000100007836 */ /* 0x000fe20000000000 */
[----:B------:R-:W-:Y:S04]  /*2350*/  BSSY B1, `(.L_x_28) ;  /* 0x0000007000017945 */ /* 0x000fe80003800000 */
[----:B0-----:R-:W-:-:S13]  /*2360*/  ISETP.NE.AND P1, PT, R0, UR4, PT ;  /* 0x0000000400007c0c */ /* 0x001fda000bf25270 */
.L_x_29:
[----:B--2---:R-:W-:Y:S01]  /*2370*/  CS2R R4, SRZ ;  /* 0x0000000000047805 */ /* 0x004fe2000001ff00 */
[----:B------:R-:W-:Y:S05]  /*2380*/  YIELD ;  /* 0x0000000000007946 */ /* 0x000fea0003800000 */
[----:B------:R-:W2:Y:S02]  /*2390*/  ATOMG.E.CAS.STRONG.GPU PT, R4, [R10], R4, R5 ;  /* 0x000000040a0473a9 */ /* 0x000ea400001ee105 */
[----:B--2---:R-:W-:-:S13]  /*23a0*/  ISETP.NE.AND P0, PT, R4, RZ, PT ;  /* 0x000000ff0400720c */ /* 0x004fda0003f05270 */
[----:B------:R-:W-:Y:S05]  /*23b0*/  @P0 BRA `(.L_x_29) ;  /* 0xfffffffc00ec0947 */ /* 0x000fea000383ffff */
[----:B------:R-:W-:Y:S05]  /*23c0*/  BSYNC B1 ;  /* 0x0000000000017941 */ /* 0x000fea0003800000 */
.L_x_28:
[----:B------:R-:W-:Y:S05]  /*23d0*/  @P1 BRA `(.L_x_30) ;  /* 0xfffffffc00a81947 */ /* 0x000fea000383ffff */
[----:B------:R-:W-:Y:S05]  /*23e0*/  BRA `(.L_x_3) ;  /* 0x0000000c00b47947 */ /* 0x000fea0003800000 */
.L_x_27:
[----:B------:R-:W-:Y:S01]  /*23f0*/  VIADD R20, R4, 0xf ;  /* 0x0000000f04147836 */ /* 0x000fe20000000000 */
[----:B------:R-:W-:Y:S01]  /*2400*/  LOP3.LUT R15, R14, 0xfffffff0, RZ, 0xc0, !PT ;  /* 0xfffffff00e0f7812 */ /* 0x000fe200078ec0ff */
[----:B------:R-:W-:Y:S01]  /*2410*/  VIADD R16, R4, 0x7 ;  /* 0x0000000704107836 */ /* 0x000fe20000000000 */
[----:B------:R-:W0:Y:S01]  /*2420*/  LDCU.64 UR4, c[0x0][0x380] ;  /* 0x00007000ff0477ac */ /* 0x000e220008000a00 */
[----:B------:R-:W-:Y:S01]  /*2430*/  IMAD.MOV.U32 R21, RZ, RZ, RZ ;  /* 0x000000ffff157224 */ /* 0x000fe200078e00ff */
[----:B------:R-:W-:Y:S02]  /*2440*/  LOP3.LUT R6, R20, 0xf, RZ, 0xc0, !PT ;  /* 0x0000000f14067812 */ /* 0x000fe400078ec0ff */
[----:B------:R-:W-:Y:S02]  /*2450*/  LOP3.LUT R7, R16, 0x7, RZ, 0xc0, !PT ;  /* 0x0000000710077812 */ /* 0x000fe400078ec0ff */
[----:B------:R-:W-:Y:S02]  /*2460*/  IADD3 R6, P2, PT, R6, -0x1, RZ ;  /* 0xffffffff06067810 */ /* 0x000fe40007f5e0ff */
[----:B------:R-:W-:-:S02]  /*2470*/  IADD3 R7, P3, PT, R7, -0x1, RZ ;  /* 0xffffffff07077810 */ /* 0x000fc40007f7e0ff */
[----:B------:R-:W-:Y:S01]  /*2480*/  ISETP.GE.U32.AND P0, PT, R6, 0x7, PT ;  /* 0x000000070600780c */ /* 0x000fe20003f06070 */
[----:B------:R-:W-:Y:S01]  /*2490*/  IMAD.X R6, RZ, RZ, -0x1, P2 ;  /* 0xffffffffff067424 */ /* 0x000fe200010e06ff */
[----:B------:R-:W-:Y:S01]  /*24a0*/  ISETP.GE.U32.AND P1, PT, R7, 0x3, PT ;  /* 0x000000030700780c */ /* 0x000fe20003f26070 */
[----:B------:R-:W-:Y:S01]  /*24b0*/  IMAD.X R7, RZ, RZ, -0x1, P3 ;  /* 0xffffffffff077424 */ /* 0x000fe200018e06ff */
[----:B------:R-:W-:Y:S02]  /*24c0*/  IADD3 R12, P2, PT, R4, -0x2, RZ ;  /* 0xfffffffe040c7810 */ /* 0x000fe40007f5e0ff */
[----:B------:R-:W-:Y:S02]  /*24d0*/  ISETP.GE.U32.AND.EX P0, PT, R6, RZ, PT, P0 ;  /* 0x000000ff0600720c */ /* 0x000fe40003f06100 */
[----:B------:R-:W-:Y:S02]  /*24e0*/  ISETP.GE.U32.AND.EX P1, PT, R7, RZ, PT, P1 ;  /* 0x000000ff0700720c */ /* 0x000fe40003f26110 */
[----:B------:R-:W-:-:S02]  /*24f0*/  IADD3.X R13, PT, PT, R5, -0x1, RZ, P2, !PT ;  /* 0xffffffff050d7810 */ /* 0x000fc400017fe4ff */
[----:B0-----:R-:W-:-:S09]  /*2500*/  LOP3.LUT R16, R16, 0x3, RZ, 0xc0, !PT ;  /* 0x0000000310107812 */ /* 0x001fd200078ec0ff */
.L_x_38:
[----:B------:R-:W2:Y:S01]  /*2510*/  LDG.E R19, desc[UR6][R2.64+-0x4] ;  /* 0xfffffc0602137981 */ /* 0x000ea2000c1e1900 */
[----:B------:R-:W2:Y:S01]  /*2520*/  LDC.64 R4, c[0x0][0x380] ;  /* 0x0000e000ff047b82 */ /* 0x000ea20000000a00 */
[----:B------:R-:W-:Y:S01]  /*2530*/  ISETP.GE.U32.AND P2, PT, R12, 0xf, PT ;  /* 0x0000000f0c00780c */ /* 0x000fe20003f46070 */
[----:B------:R-:W-:Y:S02]  /*2540*/  IMAD.MOV.U32 R17, RZ, RZ, RZ ;  /* 0x000000ffff117224 */ /* 0x000fe400078e00ff */
[----:B------:R-:W-:Y:S01]  /*2550*/  IMAD.MOV.U32 R6, RZ, RZ, 0x1 ;  /* 0x00000001ff067424 */ /* 0x000fe200078e00ff */
[----:B------:R-:W-:Y:S01]  /*2560*/  ISETP.GE.U32.AND.EX P2, PT, R13, RZ, PT, P2 ;  /* 0x000000ff0d00720c */ /* 0x000fe20003f46120 */
[----:B------:R-:W-:Y:S01]  /*2570*/  IMAD.MOV.U32 R8, RZ, RZ, RZ ;  /* 0x000000ffff087224 */ /* 0x000fe200078e00ff */
[----:B--2---:R0:W-:Y:S11]  /*2580*/  STG.E desc[UR6][R4.64], R19 ;  /* 0x0000001304007986 */ /* 0x0041f6000c101906 */
[----:B-----5:R-:W-:Y:S05]  /*2590*/  @!P2 BRA `(.L_x_31) ;  /* 0x000000040054a947 */ /* 0x020fea0003800000 */
[----:B------:R-:W-:Y:S01]  /*25a0*/  BSSY.RECONVERGENT B1, `(.L_x_31) ;  /* 0x0000054000017945 */ /* 0x000fe20003800200 */
[----:B------:R-:W-:Y:S02]  /*25b0*/  IMAD.MOV.U32 R17, RZ, RZ, RZ ;  /* 0x000000ffff117224 */ /* 0x000fe400078e00ff */
[----:B------:R-:W-:Y:S02]  /*25c0*/  IMAD.MOV.U32 R9, RZ, RZ, 0x1 ;  /* 0x00000001ff097424 */ /* 0x000fe400078e00ff */
[----:B------:R-:W-:-:S07]  /*25d0*/  IMAD.MOV.U32 R8, RZ, RZ, RZ ;  /* 0x000000ffff087224 */ /* 0x000fce00078e00ff */
.L_x_32:
        /* <DEDUP_REMOVED lines=30> */
[----:B------:R-:W-:Y:S02]  /*27c0*/  FSETP.GE.AND P4, PT, R24, R27, PT ;  /* 0x0000001b1800720b */ /* 0x000fe40003f86000 */
[----:B------:R-:W5:Y:S02]  /*27d0*/  LDG.E R26, desc[UR6][R4.64+0x3c] ;  /* 0x00003c06041a7981 */ /* 0x000f64000c1e1900 */
[----:B------:R-:W-:Y:S02]  /*27e0*/  FSEL R27, R27, R24, !P4 ;  /* 0x000000181b1b7208 */ /* 0x000fe40006000000 */
[----:B------:R0:W5:Y:S01]  /*27f0*/  LDG.E R24, desc[UR6][R4.64+0x38] ;  /* 0x0000380604187981 */ /* 0x000162000c1e1900 */
[----:B------:R-:W-:-:S02]  /*2800*/  SEL R17, R17, R9, !P3 ;  /* 0x0000000911117207 */ /* 0x000fc40005800000 */
        /* <DEDUP_REMOVED lines=26> */
[----:B----4-:R-:W-:Y:S01]  /*29b0*/  FSETP.GE.AND P5, PT, R25, R6, PT ;  /* 0x000000061900720b */ /* 0x010fe20003fa6000 */
[C---:B------:R-:W-:Y:S01]  /*29c0*/  @P6 VIADD R17, R9.reuse, 0xb ;  /* 0x0000000b09116836 */ /* 0x040fe20000000000 */
[C---:B0-----:R-:W-:Y:S02]  /*29d0*/  IADD3 R4, P6, PT, R9.reuse, 0xf, RZ ;  /* 0x0000000f09047810 */ /* 0x041fe40007fde0ff */
[----:B------:R-:W-:Y:S01]  /*29e0*/  FSEL R25, R6, R25, !P5 ;  /* 0x0000001906197208 */ /* 0x000fe20006800000 */
[----:B------:R-:W-:-:S03]  /*29f0*/  @P2 VIADD R17, R9, 0xc ;  /* 0x0000000c09112836 */ /* 0x000fc60000000000 */
[----:B-----5:R-:W-:Y:S01]  /*2a00*/  FSETP.GE.AND P4, PT, R24, R25, PT ;  /* 0x000000191800720b */ /* 0x020fe20003f86000 */
[----:B------:R-:W-:Y:S01]  /*2a10*/  IMAD.X R5, RZ, RZ, R8, P6 ;  /* 0x000000ffff057224 */ /* 0x000fe200030e0608 */
[----:B------:R-:W-:Y:S02]  /*2a20*/  ISETP.NE.U32.AND P2, PT, R4, R15, PT ;  /* 0x0000000f0400720c */ /* 0x000fe40003f45070 */
        /* <DEDUP_REMOVED lines=12> */
.L_x_31:
[----:B------:R-:W-:-:S13]  /*2af0*/  LOP3.LUT P2, RZ, R14, 0xf, RZ, 0xc0, !PT ;  /* 0x0000000f0eff7812 */ /* 0x000fda000784c0ff */
[----:B------:R-:W-:Y:S05]  /*2b00*/  @!P2 BRA `(.L_x_33) ;  /* 0x0000000400a0a947 */ /* 0x000fea0003800000 */
[----:B------:R-:W-:Y:S01]  /*2b10*/  LOP3.LUT P2, RZ, R20, 0x7, RZ, 0xc0, !PT ;  /* 0x0000000714ff7812 */ /* 0x000fe2000784c0ff */
[----:B------:R-:W-:-:S12]  /*2b20*/  @!P0 BRA `(.L_x_34) ;  /* 0x0000000000ac8947 */ /* 0x000fd80003800000 */
[----:B------:R-:W1:Y:S01]  /*2b30*/  LDCU.64 UR8, c[0x0][0x380] ;  /* 0x00007000ff0877ac */ /* 0x000e620008000a00 */
[C---:B0-----:R-:W-:Y:S01]  /*2b40*/  IMAD.SHL.U32 R4, R6.reuse, 0x4, RZ ;  /* 0x0000000406047824 */ /* 0x041fe200078e00ff */
[----:B------:R-:W-:-:S04]  /*2b50*/  SHF.L.U64.HI R5, R6, 0x2, R8 ;  /* 0x0000000206057819 */ /* 0x000fc80000010208 */
[C---:B-1----:R-:W-:Y:S02]  /*2b60*/  IADD3 R8, P3, PT, R4.reuse, UR8, RZ ;  /* 0x0000000804087c10 */ /* 0x042fe4000ff7e0ff */
        /* <DEDUP_REMOVED lines=12> */
[----:B------:R-:W5:Y:S01]  /*2c30*/  LDG.E R10, desc[UR6][R4.64+0x1c] ;  /* 0x00001c06040a7981 */ /* 0x000f62000c1e1900 */
[----:B--2---:R-:W-:-:S04]  /*2c40*/  FSETP.GE.AND P5, PT, R8, R19, PT ;  /* 0x000000130800720b */ /* 0x004fc80003fa6000 */
[----:B------:R-:W-:Y:S01]  /*2c50*/  FSEL R19, R19, R8, !P5 ;  /* 0x0000000813137208 */ /* 0x000fe20006800000 */
[----:B------:R-:W-:Y:S01]  /*2c60*/  IMAD.MOV.U32 R8, RZ, RZ, RZ ;  /* 0x000000ffff087224 */ /* 0x000fe200078e00ff */
        /* <DEDUP_REMOVED lines=23> */
.L_x_34:
[----:B------:R-:W-:Y:S05]  /*2de0*/  @!P2 BRA `(.L_x_33) ;  /* 0x0000000000e8a947 */ /* 0x000fea0003800000 */
[----:B------:R-:W-:-:S04]  /*2df0*/  ISETP.NE.U32.AND P2, PT, R16, RZ, PT ;  /* 0x000000ff1000720c */ /* 0x000fc80003f45070 */
[----:B------:R-:W-:Y:S01]  /*2e00*/  ISETP.NE.AND.EX P2, PT, RZ, RZ, PT, P2 ;  /* 0x000000ffff00720c */ /* 0x000fe20003f45320 */
[----:B------:R-:W-:-:S12]  /*2e10*/  @!P1 BRA `(.L_x_35) ;  /* 0x00000000006c9947 */ /* 0x000fd80003800000 */
[----:B------:R-:W1:Y:S01]  /*2e20*/  LDCU.64 UR8, c[0x0][0x380] ;  /* 0x00007000ff0877ac */ /* 0x000e620008000a00 */
[C---:B0-----:R-:W-:Y:S01]  /*2e30*/  IMAD.SHL.U32 R5, R6.reuse, 0x4, RZ ;  /* 0x0000000406057824 */ /* 0x041fe200078e00ff */
[----:B------:R-:W-:-:S04]  /*2e40*/  SHF.L.U64.HI R8, R6, 0x2, R8 ;  /* 0x0000000206087819 */ /* 0x000fc80000010208 */
[C---:B------:R-:W-:Y:S02]  /*2e50*/  LOP3.LUT R9, R5.reuse, 0xfffffffc, RZ, 0xc0, !PT ;  /* 0xfffffffc05097812 */ /* 0x040fe400078ec0ff */
[----:B------:R-:W-:Y:S02]  /*2e60*/  LOP3.LUT R7, R8, 0x3, RZ, 0xc0, !PT ;  /* 0x0000000308077812 */ /* 0x000fe400078ec0ff */
[----:B-1----:R-:W-:-:S04]  /*2e70*/  IADD3 R4, P3, PT, R5, UR8, RZ ;  /* 0x0000000805047c10 */ /* 0x002fc8000ff7e0ff */
[----:B------:R-:W-:Y:S02]  /*2e80*/  IADD3.X R5, PT, PT, R8, UR9, RZ, P3, !PT ;  /* 0x0000000908057c10 */ /* 0x000fe40009ffe4ff */
[----:B------:R-:W-:-:S03]  /*2e90*/  IADD3 R8, P3, PT, R9, UR8, RZ ;  /* 0x0000000809087c10 */ /* 0x000fc6000ff7e0ff */
[----:B------:R-:W2:Y:S01]  /*2ea0*/  LDG.E R4, desc[UR6][R4.64] ;  /* 0x0000000604047981 */ /* 0x000ea2000c1e1900 */
[----:B------:R-:W-:-:S05]  /*2eb0*/  IADD3.X R9, PT, PT, R7, UR9, RZ, P3, !PT ;  /* 0x0000000907097c10 */ /* 0x000fca0009ffe4ff */
[----:B------:R-:W3:Y:S04]  /*2ec0*/  LDG.E R10, desc[UR6][R8.64+0x4] ;  /* 0x00000406080a7981 */ /* 0x000ee8000c1e1900 */
[----:B------:R-:W4:Y:S04]  /*2ed0*/  LDG.E R7, desc[UR6][R8.64+0x8] ;  /* 0x0000080608077981 */ /* 0x000f28000c1e1900 */
[----:B------:R0:W5:Y:S02]  /*2ee0*/  LDG.E R18, desc[UR6][R8.64+0xc] ;  /* 0x00000c0608127981 */ /* 0x000164000c1e1900 */
[----:B0-----:R-:W-:Y:S01]  /*2ef0*/  IMAD.MOV.U32 R8, RZ, RZ, RZ ;  /* 0x000000ffff087224 */ /* 0x001fe200078e00ff */
        /* <DEDUP_REMOVED lines=13> */
.L_x_35:
[----:B------:R-:W-:Y:S05]  /*2fd0*/  @!P2 BRA `(.L_x_33) ;  /* 0x00000000006ca947 */ /* 0x000fea0003800000 */
[----:B------:R-:W0:Y:S02]  /*2fe0*/  LDCU.64 UR8, c[0x0][0x380] ;  /* 0x00007000ff0877ac */ /* 0x000e240008000a00 */
[----:B0-----:R-:W-:-:S04]  /*2ff0*/  LEA R4, P2, R6, UR8, 0x2 ;  /* 0x0000000806047c11 */ /* 0x001fc8000f8410ff */
[----:B------:R-:W-:-:S05]  /*3000*/  LEA.HI.X R5, R6, UR9, R8, 0x2, P2 ;  /* 0x0000000906057c11 */ /* 0x000fca00090f1408 */
[----:B------:R-:W2:Y:S01]  /*3010*/  LDG.E R4, desc[UR6][R4.64] ;  /* 0x0000000604047981 */ /* 0x000ea2000c1e1900 */
[----:B------:R-:W-:-:S04]  /*3020*/  ISETP.NE.U32.AND P2, PT, R16, 0x1, PT ;  /* 0x000000011000780c */ /* 0x000fc80003f45070 */
[----:B------:R-:W-:Y:S02]  /*3030*/  ISETP.NE.AND.EX P2, PT, RZ, RZ, PT, P2 ;  /* 0x000000ffff00720c */ /* 0x000fe40003f45320 */
[----:B--2---:R-:W-:-:S04]  /*3040*/  FSETP.GE.AND P3, PT, R4, R19, PT ;  /* 0x000000130400720b */ /* 0x004fc80003f66000 */
[----:B------:R-:W-:Y:S02]  /*3050*/  FSEL R19, R19, R4, !P3 ;  /* 0x0000000413137208 */ /* 0x000fe40005800000 */
        /* <DEDUP_REMOVED lines=19> */
.L_x_33:
[----:B------:R-:W1:Y:S01]  /*3190*/  LDC.64 R6, c[0x0][0x3a8] ;  /* 0x0000ea00ff067b82 */ /* 0x000e620000000a00 */
[----:B------:R-:W-:Y:S02]  /*31a0*/  IMAD.MOV.U32 R11, RZ, RZ, 0x1 ;  /* 0x00000001ff0b7424 */ /* 0x000fe400078e00ff */
[----:B------:R-:W-:-:S05]  /*31b0*/  IMAD.MOV.U32 R10, RZ, RZ, RZ ;  /* 0x000000ffff0a7224 */ /* 0x000fca00078e00ff */
[----:B------:R-:W2:Y:S08]  /*31c0*/  LDC.64 R8, c[0x0][0x3b0] ;  /* 0x0000ec00ff087b82 */ /* 0x000eb00000000a00 */
[----:B0-----:R-:W0:Y:S01]  /*31d0*/  LDC.64 R4, c[0x0][0x398] ;  /* 0x0000e600ff047b82 */ /* 0x001e220000000a00 */
[----:B-1----:R1:W-:Y:S04]  /*31e0*/  STG.E desc[UR6][R6.64], R17 ;  /* 0x0000001106007986 */ /* 0x0023e8000c101906 */
[----:B--2---:R1:W-:Y:S04]  /*31f0*/  STG.E desc[UR6][R8.64], R19 ;  /* 0x0000001308007986 */ /* 0x0043e8000c101906 */
[----:B0-----:R1:W5:Y:S01]  /*3200*/  ATOMG.E.CAS.STRONG.GPU PT, RZ, [R4], R10, R11 ;  /* 0x0000000a04ff73a9 */ /* 0x00136200001ee10b */
[----:B------:R-:W-:Y:S01]  /*3210*/  BSSY B1, `(.L_x_36) ;  /* 0x0000006000017945 */ /* 0x000fe20003800000 */
.L_x_37:
[----:B-1----:R-:W-:Y:S01]  /*3220*/  CS2R R6, SRZ ;  /* 0x0000000000067805 */ /* 0x002fe2000001ff00 */
[----:B------:R-:W-:Y:S05]  /*3230*/  YIELD ;  /* 0x0000000000007946 */ /* 0x000fea0003800000 */
[----:B------:R-:W2:Y:S02]  /*3240*/  ATOMG.E.CAS.STRONG.GPU PT, R6, [R4], R6, R7 ;  /* 0x00000006040673a9 */ /* 0x000ea400001ee107 */
[----:B--2---:R-:W-:-:S13]  /*3250*/  ISETP.NE.AND P2, PT, R6, RZ, PT ;  /* 0x000000ff0600720c */ /* 0x004fda0003f45270 */
[----:B------:R-:W-:Y:S05]  /*3260*/  @P2 BRA `(.L_x_37) ;  /* 0xfffffffc00ec2947 */ /* 0x000fea000383ffff */
[----:B------:R-:W-:Y:S05]  /*3270*/  BSYNC B1 ;  /* 0x0000000000017941 */ /* 0x000fea0003800000 */
.L_x_36:
[----:B------:R-:W0:Y:S01]  /*3280*/  LDCU UR8, c[0x0][0x390] ;  /* 0x00007200ff0877ac */ /* 0x000e220008000800 */
[----:B------:R-:W-:-:S05]  /*3290*/  VIADD R21, R21, 0x1 ;  /* 0x0000000115157836 */ /* 0x000fca0000000000 */
[----:B0-----:R-:W-:-:S13]  /*32a0*/  ISETP.NE.AND P2, PT, R21, UR8, PT ;  /* 0x0000000815007c0c */ /* 0x001fda000bf45270 */
[----:B------:R-:W-:Y:S05]  /*32b0*/  @P2 BRA `(.L_x_38) ;  /* 0xfffffff000942947 */ /* 0x000fea000383ffff */
.L_x_3:
[----:B------:R-:W-:Y:S05]  /*32c0*/  BSYNC B0 ;  /* 0x0000000000007941 */ /* 0x000fea0003800000 */
.L_x_2:
[----:B------:R-:W1:Y:S01]  /*32d0*/  LDCU.64 UR10, c[0x0][0x398] ;  /* 0x00007300ff0a77ac */ /* 0x000e620008000a00 */
[----:B0-----:R-:W0:Y:S01]  /*32e0*/  LDC.64 R2, c[0x0][0x3a0] ;  /* 0x0000e800ff027b82 */ /* 0x001e220000000a00 */
[----:B------:R-:W-:Y:S02]  /*32f0*/  IMAD.MOV.U32 R9, RZ, RZ, 0x1 ;  /* 0x00000001ff097424 */ /* 0x000fe400078e00ff */
[----:B------:R-:W-:Y:S02]  /*3300*/  IMAD.MOV.U32 R8, RZ, RZ, RZ ;  /* 0x000000ffff087224 */ /* 0x000fe400078e00ff */
[----:B------:R-:W-:Y:S02]  /*3310*/  IMAD.MOV.U32 R7, RZ, RZ, 0x1 ;  /* 0x00000001ff077424 */ /* 0x000fe400078e00ff */
[----:B-1----:R-:W-:Y:S02]  /*3320*/  IMAD.U32 R4, RZ, RZ, UR10 ;  /* 0x0000000aff047e24 */ /* 0x002fe4000f8e00ff */
[----:B------:R-:W-:-:S05]  /*3330*/  IMAD.U32 R5, RZ, RZ, UR11 ;  /* 0x0000000bff057e24 */ /* 0x000fca000f8e00ff */
[----:B------:R-:W-:Y:S04]  /*3340*/  ATOMG.E.CAS.STRONG.GPU PT, RZ, [R4], R8, R9 ;  /* 0x0000000804ff73a9 */ /* 0x000fe800001ee109 */
[----:B0-----:R-:W-:Y:S01]  /*3350*/  STG.E desc[UR6][R2.64], R7 ;  /* 0x0000000702007986 */ /* 0x001fe2000c101906 */
[----:B------:R-:W-:Y:S05]  /*3360*/  EXIT ;  /* 0x000000000000794d */ /* 0x000fea0003800000 */
.L_x_39:
        /* <DEDUP_REMOVED lines=9> */
.L_x_41:


//--------------------- .nv.shared.reserved.0     --------------------------
	.section	.nv.shared.reserved.0,"aw",@nobits
	.weak		__nv_reservedSMEM_offset_0_alias
	.size		__nv_reservedSMEM_offset_0_alias, 0, 64
	.other		__nv_reservedSMEM_offset_0_alias,@"STO_CUDA_RESERVED_SHARED STV_DEFAULT"
__nv_reservedSMEM_offset_0_alias:
	.zero		0
	.zero		64


//--------------------- .nv.constant0._Z11gpu_monitorPi --------------------------
	.section	.nv.constant0._Z11gpu_monitorPi,"a",@progbits
	.sectionflags	@""
	.align	4
.nv.constant0._Z11gpu_monitorPi:
	.zero		904


//--------------------- .nv.constant0._Z10gpu_kernelPfmiPiS0_S0_S_ --------------------------
	.section	.nv.constant0._Z10gpu_kernelPfmiPiS0_S0_S_,"a",@progbits
	.sectionflags	@""
	.align	4
.nv.constant0._Z10gpu_kernelPfmiPiS0_S0_S_:
	.zero		952


//--------------------- SYMBOLS --------------------------

	.type		.nv.reservedSmem.offset0,@object
	.size		.nv.reservedSmem.offset0,0x4
